// auto-generated by cutlass_sweep.gemm — config: {"arch": "sm_90", "cluster_m": 2, "cluster_n": 2, "dtype": "tf32", "stages": 4, "tile_k": 128, "tile_m": 128, "tile_n": 128}
#include "cutlass/cutlass.h"
#include "cutlass/gemm/collective/collective_builder.hpp"
#include "cutlass/gemm/device/gemm_universal_adapter.h"
#include "cutlass/gemm/kernel/gemm_universal.hpp"
#include "cutlass/epilogue/collective/collective_builder.hpp"

using ElemA = cutlass::tfloat32_t;
using ElemB = cutlass::tfloat32_t;
using ElemCD = cutlass::tfloat32_t;
using Acc  = float;
using TileShape    = cute::Shape<cute::_128, cute::_128, cute::_128>;
using ClusterShape = cute::Shape<cute::_2, cute::_2, cute::_1>;

using CollectiveEpilogue = typename cutlass::epilogue::collective::CollectiveBuilder<
    cutlass::arch::Sm90, cutlass::arch::OpClassTensorOp,
    TileShape, ClusterShape,
    cutlass::epilogue::collective::EpilogueTileAuto,
    Acc, Acc,
    ElemCD, cutlass::layout::RowMajor, 128 / cutlass::sizeof_bits<ElemCD>::value,
    ElemCD, cutlass::layout::RowMajor, 128 / cutlass::sizeof_bits<ElemCD>::value,
    cutlass::epilogue::collective::EpilogueScheduleAuto
  >::CollectiveOp;

using CollectiveMainloop = typename cutlass::gemm::collective::CollectiveBuilder<
    cutlass::arch::Sm90, cutlass::arch::OpClassTensorOp,
    ElemA, cutlass::layout::RowMajor, 128 / cutlass::sizeof_bits<ElemA>::value,
    ElemB, cutlass::layout::ColumnMajor, 128 / cutlass::sizeof_bits<ElemB>::value,
    Acc,
    TileShape, ClusterShape,
    cutlass::gemm::collective::StageCount<4>,
    cutlass::gemm::collective::KernelScheduleAuto
  >::CollectiveOp;

using GemmKernel = cutlass::gemm::kernel::GemmUniversal<
    cute::Shape<int,int,int,int>,
    CollectiveMainloop,
    CollectiveEpilogue
>;
using Gemm = cutlass::gemm::device::GemmUniversalAdapter<GemmKernel>;

// Force the device kernel symbol into the cubin without needing a host main.
auto* _anchor = &cutlass::device_kernel<GemmKernel>;


// ===== COMPILED SASS (sm_90a) =====

	.target	sm_90a

	.elftype	@"ET_EXEC"


//--------------------- .note.nv.tkinfo           --------------------------
	.section	.note.nv.tkinfo,"",@"SHT_NOTE"
	.sectionflags	@"SHF_NOTE_NV_TKINFO"
	.tkinfo
        /*0018*/ 	.word	0x00000002
        /*0030*/ 	.string	""
        /*0030*/ 	.string	"ptxas"
        /*0030*/ 	.string	"Cuda compilation tools, release 13.0, V13.0.88"
        /*0030*/ 	.string	"Build cuda_13.0.r13.0/compiler.36424714_0"
        /*0030*/ 	.string	"-arch sm_90a -m 64 "



//--------------------- .note.nv.cuinfo           --------------------------
	.section	.note.nv.cuinfo,"",@"SHT_NOTE"
	.sectionflags	@"SHF_NOTE_NV_CUINFO"
        /*0018*/ 	.short	0x0002
        /*001a*/ 	.short	0x005a
        /*001c*/ 	.short	0x0082
	.zero		2


//--------------------- .nv.info                  --------------------------
	.section	.nv.info,"",@"SHT_CUDA_INFO"
	.align	4


	//----- nvinfo : EIATTR_REGCOUNT
	.align		4
        /*0000*/ 	.byte	0x04, 0x2f
        /*0002*/ 	.short	(.L_15 - .L_14)
	.align		4
.L_14:
        /*0004*/ 	.word	index@(_ZN7cutlass13device_kernelINS_4gemm6kernel13GemmUniversalIN4cute5tupleIJiiiiEEENS1_10collective13CollectiveMmaINS1_34MainloopSm90TmaGmmaWarpSpecializedILi4ENS5_IJNS4_1CILi2EEESB_NSA_ILi1EEEEEENS1_35KernelTmaWarpSpecializedCooperativeEEENS5_IJNSA_ILi128EEESG_SG_EEENS_10tfloat32_tENS5_IJlSC_lEEESI_SJ_NS4_8TiledMMAINS4_8MMA_AtomIJNS4_4SM904GMMA30MMA_64x128x8_F32TF32TF32_SS_TNILNSN_7ScaleInE1ELSP_1EEEEEENS4_6LayoutINS5_IJSB_SC_SC_EEENS5_IJSC_NSA_ILi0EEESU_EEEEENS5_IJNS4_10UnderscoreESX_SX_EEEEENS4_23SM90_TMA_LOAD_MULTICASTENS4_14ComposedLayoutINS4_7SwizzleILi3ELi4ELi3EEENS4_18smem_ptr_flag_bitsILi32EEENSS_INS5_IJNSA_ILi8EEENSA_ILi32EEEEEENS5_IJS17_SC_EEEEEEEvNS4_8identityES10_S1B_vS1C_EENS_8epilogue10collective6detail29Sm90TmaWarpSpecializedAdapterINS1F_15DefaultEpilogueISI_SJ_SJ_NS1E_6thread17LinearCombinationISI_Li1EffLNS1J_9ScaleType4KindE0ELNS_15FloatRoundStyleE2ESI_EENS1_15EpilogueDefaultEEEEEvvEEEEvNT_6ParamsE)
        /*0008*/ 	.word	0x000000a8


	//----- nvinfo : EIATTR_FRAME_SIZE
	.align		4
.L_15:
        /*000c*/ 	.byte	0x04, 0x11
        /*000e*/ 	.short	(.L_17 - .L_16)
	.align		4
.L_16:
        /*0010*/ 	.word	index@(_ZN7cutlass13device_kernelINS_4gemm6kernel13GemmUniversalIN4cute5tupleIJiiiiEEENS1_10collective13CollectiveMmaINS1_34MainloopSm90TmaGmmaWarpSpecializedILi4ENS5_IJNS4_1CILi2EEESB_NSA_ILi1EEEEEENS1_35KernelTmaWarpSpecializedCooperativeEEENS5_IJNSA_ILi128EEESG_SG_EEENS_10tfloat32_tENS5_IJlSC_lEEESI_SJ_NS4_8TiledMMAINS4_8MMA_AtomIJNS4_4SM904GMMA30MMA_64x128x8_F32TF32TF32_SS_TNILNSN_7ScaleInE1ELSP_1EEEEEENS4_6LayoutINS5_IJSB_SC_SC_EEENS5_IJSC_NSA_ILi0EEESU_EEEEENS5_IJNS4_10UnderscoreESX_SX_EEEEENS4_23SM90_TMA_LOAD_MULTICASTENS4_14ComposedLayoutINS4_7SwizzleILi3ELi4ELi3EEENS4_18smem_ptr_flag_bitsILi32EEENSS_INS5_IJNSA_ILi8EEENSA_ILi32EEEEEENS5_IJS17_SC_EEEEEEEvNS4_8identityES10_S1B_vS1C_EENS_8epilogue10collective6detail29Sm90TmaWarpSpecializedAdapterINS1F_15DefaultEpilogueISI_SJ_SJ_NS1E_6thread17LinearCombinationISI_Li1EffLNS1J_9ScaleType4KindE0ELNS_15FloatRoundStyleE2ESI_EENS1_15EpilogueDefaultEEEEEvvEEEEvNT_6ParamsE)
        /*0014*/ 	.word	0x00000000


	//----- nvinfo : EIATTR_MIN_STACK_SIZE
	.align		4
.L_17:
        /*0018*/ 	.byte	0x04, 0x12
        /*001a*/ 	.short	(.L_19 - .L_18)
	.align		4
.L_18:
        /*001c*/ 	.word	index@(_ZN7cutlass13device_kernelINS_4gemm6kernel13GemmUniversalIN4cute5tupleIJiiiiEEENS1_10collective13CollectiveMmaINS1_34MainloopSm90TmaGmmaWarpSpecializedILi4ENS5_IJNS4_1CILi2EEESB_NSA_ILi1EEEEEENS1_35KernelTmaWarpSpecializedCooperativeEEENS5_IJNSA_ILi128EEESG_SG_EEENS_10tfloat32_tENS5_IJlSC_lEEESI_SJ_NS4_8TiledMMAINS4_8MMA_AtomIJNS4_4SM904GMMA30MMA_64x128x8_F32TF32TF32_SS_TNILNSN_7ScaleInE1ELSP_1EEEEEENS4_6LayoutINS5_IJSB_SC_SC_EEENS5_IJSC_NSA_ILi0EEESU_EEEEENS5_IJNS4_10UnderscoreESX_SX_EEEEENS4_23SM90_TMA_LOAD_MULTICASTENS4_14ComposedLayoutINS4_7SwizzleILi3ELi4ELi3EEENS4_18smem_ptr_flag_bitsILi32EEENSS_INS5_IJNSA_ILi8EEENSA_ILi32EEEEEENS5_IJS17_SC_EEEEEEEvNS4_8identityES10_S1B_vS1C_EENS_8epilogue10collective6detail29Sm90TmaWarpSpecializedAdapterINS1F_15DefaultEpilogueISI_SJ_SJ_NS1E_6thread17LinearCombinationISI_Li1EffLNS1J_9ScaleType4KindE0ELNS_15FloatRoundStyleE2ESI_EENS1_15EpilogueDefaultEEEEEvvEEEEvNT_6ParamsE)
        /*0020*/ 	.word	0x00000000
.L_19:


//--------------------- .nv.compat                --------------------------
	.section	.nv.compat,"",@"SHT_CUDA_COMPAT_INFO"
	.align	4
        /*0000*/ 	.byte	0x02, 0x09, 0x01, 0x00, 0x02, 0x02, 0x04, 0x00, 0x02, 0x05, 0x05, 0x00, 0x03, 0x07, 0x01, 0x01
        /*0010*/ 	.byte	0x02, 0x03, 0x01, 0x00, 0x02, 0x06, 0x01, 0x00, 0x04, 0x0b, 0x08, 0x00, 0x00, 0x00, 0x00, 0x00
        /*0020*/ 	.byte	0x00, 0x00, 0x00, 0x00


//--------------------- .nv.info._ZN7cutlass13device_kernelINS_4gemm6kernel13GemmUniversalIN4cute5tupleIJiiiiEEENS1_10collective13CollectiveMmaINS1_34MainloopSm90TmaGmmaWarpSpecializedILi4ENS5_IJNS4_1CILi2EEESB_NSA_ILi1EEEEEENS1_35KernelTmaWarpSpecializedCooperativeEEENS5_IJNSA_ILi128EEESG_SG_EEENS_10tfloat32_tENS5_IJlSC_lEEESI_SJ_NS4_8TiledMMAINS4_8MMA_AtomIJNS4_4SM904GMMA30MMA_64x128x8_F32TF32TF32_SS_TNILNSN_7ScaleInE1ELSP_1EEEEEENS4_6LayoutINS5_IJSB_SC_SC_EEENS5_IJSC_NSA_ILi0EEESU_EEEEENS5_IJNS4_10UnderscoreESX_SX_EEEEENS4_23SM90_TMA_LOAD_MULTICASTENS4_14ComposedLayoutINS4_7SwizzleILi3ELi4ELi3EEENS4_18smem_ptr_flag_bitsILi32EEENSS_INS5_IJNSA_ILi8EEENSA_ILi32EEEEEENS5_IJS17_SC_EEEEEEEvNS4_8identityES10_S1B_vS1C_EENS_8epilogue10collective6detail29Sm90TmaWarpSpecializedAdapterINS1F_15DefaultEpilogueISI_SJ_SJ_NS1E_6thread17LinearCombinationISI_Li1EffLNS1J_9ScaleType4KindE0ELNS_15FloatRoundStyleE2ESI_EENS1_15EpilogueDefaultEEEEEvvEEEEvNT_6ParamsE --------------------------
	.section	.nv.info._ZN7cutlass13device_kernelINS_4gemm6kernel13GemmUniversalIN4cute5tupleIJiiiiEEENS1_10collective13CollectiveMmaINS1_34MainloopSm90TmaGmmaWarpSpecializedILi4ENS5_IJNS4_1CILi2EEESB_NSA_ILi1EEEEEENS1_35KernelTmaWarpSpecializedCooperativeEEENS5_IJNSA_ILi128EEESG_SG_EEENS_10tfloat32_tENS5_IJlSC_lEEESI_SJ_NS4_8TiledMMAINS4_8MMA_AtomIJNS4_4SM904GMMA30MMA_64x128x8_F32TF32TF32_SS_TNILNSN_7ScaleInE1ELSP_1EEEEEENS4_6LayoutINS5_IJSB_SC_SC_EEENS5_IJSC_NSA_ILi0EEESU_EEEEENS5_IJNS4_10UnderscoreESX_SX_EEEEENS4_23SM90_TMA_LOAD_MULTICASTENS4_14ComposedLayoutINS4_7SwizzleILi3ELi4ELi3EEENS4_18smem_ptr_flag_bitsILi32EEENSS_INS5_IJNSA_ILi8EEENSA_ILi32EEEEEENS5_IJS17_SC_EEEEEEEvNS4_8identityES10_S1B_vS1C_EENS_8epilogue10collective6detail29Sm90TmaWarpSpecializedAdapterINS1F_15DefaultEpilogueISI_SJ_SJ_NS1E_6thread17LinearCombinationISI_Li1EffLNS1J_9ScaleType4KindE0ELNS_15FloatRoundStyleE2ESI_EENS1_15EpilogueDefaultEEEEEvvEEEEvNT_6ParamsE,"",@"SHT_CUDA_INFO"
	.sectionflags	@""
	.align	4


	//----- nvinfo : EIATTR_CUDA_API_VERSION
	.align		4
        /*0000*/ 	.byte	0x04, 0x37
        /*0002*/ 	.short	(.L_21 - .L_20)
.L_20:
        /*0004*/ 	.word	0x00000082


	//----- nvinfo : EIATTR_KPARAM_INFO
	.align		4
.L_21:
        /*0008*/ 	.byte	0x04, 0x17
        /*000a*/ 	.short	(.L_23 - .L_22)
.L_22:
        /*000c*/ 	.word	0x00000000
        /*0010*/ 	.short	0x0000
        /*0012*/ 	.short	0x0070
        /*0014*/ 	.byte	0x00, 0xf0, 0x01, 0x10


	//----- nvinfo : EIATTR_SPARSE_MMA_MASK
	.align		4
.L_23:
        /*0018*/ 	.byte	0x03, 0x50
        /*001a*/ 	.short	0x0000


	//----- nvinfo : EIATTR_MAXREG_COUNT
	.align		4
        /*001c*/ 	.byte	0x03, 0x1b
        /*001e*/ 	.short	0x00a8


	//----- nvinfo : EIATTR_NUM_BARRIERS
	.align		4
        /*0020*/ 	.byte	0x02, 0x4c
        /*0022*/ 	.byte	0x01
	.zero		1


	//----- nvinfo : EIATTR_EXTERNS
	.align		4
        /*0024*/ 	.byte	0x04, 0x0f
        /*0026*/ 	.short	(.L_25 - .L_24)


	//   ....[0]....
	.align		4
.L_24:
        /*0028*/ 	.word	index@(__assertfail)


	//----- nvinfo : EIATTR_MERCURY_ISA_VERSION
	.align		4
.L_25:
        /*002c*/ 	.byte	0x03, 0x5f
        /*002e*/ 	.short	0x0101


	//----- nvinfo : EIATTR_INT_WARP_WIDE_INSTR_OFFSETS
	.align		4
        /*0030*/ 	.byte	0x04, 0x31
        /*0032*/ 	.short	(.L_27 - .L_26)


	//   ....[0]....
.L_26:
        /*0034*/ 	.word	0x00000480


	//   ....[1]....
        /*0038*/ 	.word	0x000004a0


	//   ....[2]....
        /*003c*/ 	.word	0x00000680


	//   ....[3]....
        /*0040*/ 	.word	0x00002970


	//----- nvinfo : EIATTR_COOP_GROUP_MASK_REGIDS
	.align		4
.L_27:
        /*0044*/ 	.byte	0x04, 0x29
        /*0046*/ 	.short	(.L_29 - .L_28)


	//   ....[0]....
.L_28:
        /*0048*/ 	.word	0xffffffff


	//   ....[1]....
        /*004c*/ 	.word	0xffffffff


	//   ....[2]....
        /*0050*/ 	.word	0xffffffff


	//   ....[3]....
        /*0054*/ 	.word	0xffffffff


	//   ....[4]....
        /*0058*/ 	.word	0xffffffff


	//   ....[5]....
        /*005c*/ 	.word	0xffffffff


	//----- nvinfo : EIATTR_COOP_GROUP_INSTR_OFFSETS
	.align		4
.L_29:
        /*0060*/ 	.byte	0x04, 0x28
        /*0062*/ 	.short	(.L_31 - .L_30)


	//   ....[0]....
.L_30:
        /*0064*/ 	.word	0x00000060


	//   ....[1]....
        /*0068*/ 	.word	0x00000070


	//   ....[2]....
        /*006c*/ 	.word	0x00000130


	//   ....[3]....
        /*0070*/ 	.word	0x000002d0


	//   ....[4]....
        /*0074*/ 	.word	0x00000800


	//   ....[5]....
        /*0078*/ 	.word	0x00001480


	//----- nvinfo : EIATTR_REG_RECONFIG
	.align		4
.L_31:
        /*007c*/ 	.byte	0x01, 0x54
	.zero		2


	//----- nvinfo : EIATTR_SYSCALL_OFFSETS
	.align		4
        /*0080*/ 	.byte	0x04, 0x46
        /*0082*/ 	.short	(.L_33 - .L_32)


	//   ....[0]....
.L_32:
        /*0084*/ 	.word	0x00001670


	//----- nvinfo : EIATTR_MBARRIER_INSTR_OFFSETS
	.align		4
.L_33:
        /*0088*/ 	.byte	0x04, 0x39
        /*008a*/ 	.short	(.L_35 - .L_34)


	//   ....[0]....
.L_34:
        /*008c*/ 	.word	0x00000230
        /*0090*/ 	.word	0x000000ff
        /*0094*/ 	.word	0x00000000
        /*0098*/ 	.short	0x0100
        /*009a*/ 	.byte	0x08
	.zero		1


	//   ....[1]....
        /*009c*/ 	.word	0x00000240
        /*00a0*/ 	.word	0x000000ff
        /*00a4*/ 	.word	0x00000020
        /*00a8*/ 	.short	0x0100
        /*00aa*/ 	.byte	0x08
	.zero		1


	//   ....[2]....
        /*00ac*/ 	.word	0x00000250
        /*00b0*/ 	.word	0x000000ff
        /*00b4*/ 	.word	0x00000008
        /*00b8*/ 	.short	0x0100
        /*00ba*/ 	.byte	0x08
	.zero		1


	//   ....[3]....
        /*00bc*/ 	.word	0x00000260
        /*00c0*/ 	.word	0x000000ff
        /*00c4*/ 	.word	0x00000028
        /*00c8*/ 	.short	0x0100
        /*00ca*/ 	.byte	0x08
	.zero		1


	//   ....[4]....
        /*00cc*/ 	.word	0x00000270
        /*00d0*/ 	.word	0x000000ff
        /*00d4*/ 	.word	0x00000010
        /*00d8*/ 	.short	0x0100
        /*00da*/ 	.byte	0x08
	.zero		1


	//   ....[5]....
        /*00dc*/ 	.word	0x00000280
        /*00e0*/ 	.word	0x000000ff
        /*00e4*/ 	.word	0x00000030
        /*00e8*/ 	.short	0x0100
        /*00ea*/ 	.byte	0x08
	.zero		1


	//   ....[6]....
        /*00ec*/ 	.word	0x00000290
        /*00f0*/ 	.word	0x000000ff
        /*00f4*/ 	.word	0x00000018
        /*00f8*/ 	.short	0x0100
        /*00fa*/ 	.byte	0x08
	.zero		1


	//   ....[7]....
        /*00fc*/ 	.word	0x000002a0
        /*0100*/ 	.word	0x000000ff
        /*0104*/ 	.word	0x00000038
        /*0108*/ 	.short	0x0100
        /*010a*/ 	.byte	0x08
	.zero		1


	//   ....[8]....
        /*010c*/ 	.word	0x00000710
        /*0110*/ 	.word	0x000000ff
        /*0114*/ 	.word	0x00000050
        /*0118*/ 	.short	0x0100
        /*011a*/ 	.byte	0x06
	.zero		1


	//   ....[9]....
        /*011c*/ 	.word	0x000007a0
        /*0120*/ 	.word	0x000000ff
        /*0124*/ 	.word	0x00000058
        /*0128*/ 	.short	0x0100
        /*012a*/ 	.byte	0x06
	.zero		1


	//   ....[10]....
        /*012c*/ 	.word	0x00001730
        /*0130*/ 	.word	0x00000003
        /*0134*/ 	.word	0x00000000
        /*0138*/ 	.short	0x010a
        /*013a*/ 	.byte	0x3f
	.zero		1


	//   ....[11]....
        /*013c*/ 	.word	0x00001790
        /*0140*/ 	.word	0x00000003
        /*0144*/ 	.word	0x00000000
        /*0148*/ 	.short	0x010a
        /*014a*/ 	.byte	0x3f
	.zero		1


	//   ....[12]....
        /*014c*/ 	.word	0x00002040
        /*0150*/ 	.word	0x00000005
        /*0154*/ 	.word	0x00000000
        /*0158*/ 	.short	0x010a
        /*015a*/ 	.byte	0x3f
	.zero		1


	//   ....[13]....
        /*015c*/ 	.word	0x00002080
        /*0160*/ 	.word	0x00000005
        /*0164*/ 	.word	0x00000000
        /*0168*/ 	.short	0x010a
        /*016a*/ 	.byte	0x3f
	.zero		1


	//   ....[14]....
        /*016c*/ 	.word	0x00002820
        /*0170*/ 	.word	0x00000004
        /*0174*/ 	.word	0x00000000
        /*0178*/ 	.short	0x0101
        /*017a*/ 	.byte	0x3f
	.zero		1


	//   ....[15]....
        /*017c*/ 	.word	0x000029e0
        /*0180*/ 	.word	0x00000000
        /*0184*/ 	.word	0x00000000
        /*0188*/ 	.short	0x0101
        /*018a*/ 	.byte	0x3f
	.zero		1


	//   ....[16]....
        /*018c*/ 	.word	0x00007ba0
        /*0190*/ 	.word	0x00000014
        /*0194*/ 	.word	0x00000020
        /*0198*/ 	.short	0x010a
        /*019a*/ 	.byte	0x3f
	.zero		1


	//   ....[17]....
        /*019c*/ 	.word	0x000081a0
        /*01a0*/ 	.word	0x00000004
        /*01a4*/ 	.word	0x00000058
        /*01a8*/ 	.short	0x0101
        /*01aa*/ 	.byte	0x3f
	.zero		1


	//   ....[18]....
        /*01ac*/ 	.word	0x000088c0
        /*01b0*/ 	.word	0x00000005
        /*01b4*/ 	.word	0x00000000
        /*01b8*/ 	.short	0x010a
        /*01ba*/ 	.byte	0x3f
	.zero		1


	//   ....[19]....
        /*01bc*/ 	.word	0x00008940
        /*01c0*/ 	.word	0x00000007
        /*01c4*/ 	.word	0x00000000
        /*01c8*/ 	.short	0x010a
        /*01ca*/ 	.byte	0x3f
	.zero		1


	//   ....[20]....
        /*01cc*/ 	.word	0x000089d0
        /*01d0*/ 	.word	0x00000006
        /*01d4*/ 	.word	0x00000000
        /*01d8*/ 	.short	0x010a
        /*01da*/ 	.byte	0x3f
	.zero		1


	//   ....[21]....
        /*01dc*/ 	.word	0x00008a60
        /*01e0*/ 	.word	0x00000003
        /*01e4*/ 	.word	0x00000000
        /*01e8*/ 	.short	0x010a
        /*01ea*/ 	.byte	0x3f
	.zero		1


	//   ....[22]....
        /*01ec*/ 	.word	0x00008ac0
        /*01f0*/ 	.word	0x00000003
        /*01f4*/ 	.word	0x00000000
        /*01f8*/ 	.short	0x010a
        /*01fa*/ 	.byte	0x3f
	.zero		1


	//   ....[23]....
        /*01fc*/ 	.word	0x00008b10
        /*0200*/ 	.word	0x00000005
        /*0204*/ 	.word	0x00000000
        /*0208*/ 	.short	0x010a
        /*020a*/ 	.byte	0x3f
	.zero		1


	//   ....[24]....
        /*020c*/ 	.word	0x00008be0
        /*0210*/ 	.word	0x00000014
        /*0214*/ 	.word	0x00000020
        /*0218*/ 	.short	0x010a
        /*021a*/ 	.byte	0x3f
	.zero		1


	//   ....[25]....
        /*021c*/ 	.word	0x00008cb0
        /*0220*/ 	.word	0x00000005
        /*0224*/ 	.word	0x00000000
        /*0228*/ 	.short	0x010a
        /*022a*/ 	.byte	0x3f
	.zero		1


	//   ....[26]....
        /*022c*/ 	.word	0x00008d00
        /*0230*/ 	.word	0x00000007
        /*0234*/ 	.word	0x00000000
        /*0238*/ 	.short	0x010a
        /*023a*/ 	.byte	0x3f
	.zero		1


	//   ....[27]....
        /*023c*/ 	.word	0x00008d50
        /*0240*/ 	.word	0x00000006
        /*0244*/ 	.word	0x00000000
        /*0248*/ 	.short	0x010a
        /*024a*/ 	.byte	0x3f
	.zero		1


	//----- nvinfo : EIATTR_NUM_MBARRIERS
	.align		4
.L_35:
        /*024c*/ 	.byte	0x03, 0x38
        /*024e*/ 	.short	0x000a


	//----- nvinfo : EIATTR_EXIT_INSTR_OFFSETS
	.align		4
        /*0250*/ 	.byte	0x04, 0x1c
        /*0252*/ 	.short	(.L_37 - .L_36)


	//   ....[0]....
.L_36:
        /*0254*/ 	.word	0x000009d0


	//   ....[1]....
        /*0258*/ 	.word	0x000011e0


	//   ....[2]....
        /*025c*/ 	.word	0x00007250


	//   ....[3]....
        /*0260*/ 	.word	0x000077b0


	//   ....[4]....
        /*0264*/ 	.word	0x00008ab0


	//----- nvinfo : EIATTR_MAX_THREADS
	.align		4
.L_37:
        /*0268*/ 	.byte	0x04, 0x05
        /*026a*/ 	.short	(.L_39 - .L_38)
.L_38:
        /*026c*/ 	.word	0x00000180
        /*0270*/ 	.word	0x00000001
        /*0274*/ 	.word	0x00000001


	//----- nvinfo : EIATTR_CRS_STACK_SIZE
	.align		4
.L_39:
        /*0278*/ 	.byte	0x04, 0x1e
        /*027a*/ 	.short	(.L_41 - .L_40)
.L_40:
        /*027c*/ 	.word	0x00000000


	//----- nvinfo : EIATTR_CBANK_PARAM_SIZE
	.align		4
.L_41:
        /*0280*/ 	.byte	0x03, 0x19
        /*0282*/ 	.short	0x0470


	//----- nvinfo : EIATTR_PARAM_CBANK
	.align		4
        /*0284*/ 	.byte	0x04, 0x0a
        /*0286*/ 	.short	(.L_43 - .L_42)
	.align		4
.L_42:
        /*0288*/ 	.word	index@(.nv.constant0._ZN7cutlass13device_kernelINS_4gemm6kernel13GemmUniversalIN4cute5tupleIJiiiiEEENS1_10collective13CollectiveMmaINS1_34MainloopSm90TmaGmmaWarpSpecializedILi4ENS5_IJNS4_1CILi2EEESB_NSA_ILi1EEEEEENS1_35KernelTmaWarpSpecializedCooperativeEEENS5_IJNSA_ILi128EEESG_SG_EEENS_10tfloat32_tENS5_IJlSC_lEEESI_SJ_NS4_8TiledMMAINS4_8MMA_AtomIJNS4_4SM904GMMA30MMA_64x128x8_F32TF32TF32_SS_TNILNSN_7ScaleInE1ELSP_1EEEEEENS4_6LayoutINS5_IJSB_SC_SC_EEENS5_IJSC_NSA_ILi0EEESU_EEEEENS5_IJNS4_10UnderscoreESX_SX_EEEEENS4_23SM90_TMA_LOAD_MULTICASTENS4_14ComposedLayoutINS4_7SwizzleILi3ELi4ELi3EEENS4_18smem_ptr_flag_bitsILi32EEENSS_INS5_IJNSA_ILi8EEENSA_ILi32EEEEEENS5_IJS17_SC_EEEEEEEvNS4_8identityES10_S1B_vS1C_EENS_8epilogue10collective6detail29Sm90TmaWarpSpecializedAdapterINS1F_15DefaultEpilogueISI_SJ_SJ_NS1E_6thread17LinearCombinationISI_Li1EffLNS1J_9ScaleType4KindE0ELNS_15FloatRoundStyleE2ESI_EENS1_15EpilogueDefaultEEEEEvvEEEEvNT_6ParamsE)
        /*028c*/ 	.short	0x0210
        /*028e*/ 	.short	0x0470


	//----- nvinfo : EIATTR_SW_WAR
	.align		4
.L_43:
        /*0290*/ 	.byte	0x04, 0x36
        /*0292*/ 	.short	(.L_45 - .L_44)
.L_44:
        /*0294*/ 	.word	0x00000008
.L_45:


//--------------------- .nv.callgraph             --------------------------
	.section	.nv.callgraph,"",@"SHT_CUDA_CALLGRAPH"
	.align	4
	.sectionentsize	8
	.align		4
        /*0000*/ 	.word	0x00000000
	.align		4
        /*0004*/ 	.word	0xffffffff
	.align		4
        /*0008*/ 	.word	index@(_ZN7cutlass13device_kernelINS_4gemm6kernel13GemmUniversalIN4cute5tupleIJiiiiEEENS1_10collective13CollectiveMmaINS1_34MainloopSm90TmaGmmaWarpSpecializedILi4ENS5_IJNS4_1CILi2EEESB_NSA_ILi1EEEEEENS1_35KernelTmaWarpSpecializedCooperativeEEENS5_IJNSA_ILi128EEESG_SG_EEENS_10tfloat32_tENS5_IJlSC_lEEESI_SJ_NS4_8TiledMMAINS4_8MMA_AtomIJNS4_4SM904GMMA30MMA_64x128x8_F32TF32TF32_SS_TNILNSN_7ScaleInE1ELSP_1EEEEEENS4_6LayoutINS5_IJSB_SC_SC_EEENS5_IJSC_NSA_ILi0EEESU_EEEEENS5_IJNS4_10UnderscoreESX_SX_EEEEENS4_23SM90_TMA_LOAD_MULTICASTENS4_14ComposedLayoutINS4_7SwizzleILi3ELi4ELi3EEENS4_18smem_ptr_flag_bitsILi32EEENSS_INS5_IJNSA_ILi8EEENSA_ILi32EEEEEENS5_IJS17_SC_EEEEEEEvNS4_8identityES10_S1B_vS1C_EENS_8epilogue10collective6detail29Sm90TmaWarpSpecializedAdapterINS1F_15DefaultEpilogueISI_SJ_SJ_NS1E_6thread17LinearCombinationISI_Li1EffLNS1J_9ScaleType4KindE0ELNS_15FloatRoundStyleE2ESI_EENS1_15EpilogueDefaultEEEEEvvEEEEvNT_6ParamsE)
	.align		4
        /*000c*/ 	.word	index@(__assertfail)
	.align		4
        /*0010*/ 	.word	0x00000000
	.align		4
        /*0014*/ 	.word	0xfffffffe
	.align		4
        /*0018*/ 	.word	0x00000000
	.align		4
        /*001c*/ 	.word	0xfffffffd
	.align		4
        /*0020*/ 	.word	0x00000000
	.align		4
        /*0024*/ 	.word	0xfffffffc


//--------------------- .nv.constant4             --------------------------
	.section	.nv.constant4,"a",@progbits
	.align	8
	.align		8
.nv.constant4:
        /*0000*/ 	.dword	__assertfail
	.align		8
        /*0008*/ 	.dword	__unnamed_1
	.align		8
        /*0010*/ 	.dword	_ZN39_INTERNAL_0428be20_4_k_cu_aa4e0e10_65394cuda3std3__45__cpo5beginE
	.align		8
        /*0018*/ 	.dword	_ZN39_INTERNAL_0428be20_4_k_cu_aa4e0e10_65394cuda3std3__45__cpo3endE
	.align		8
        /*0020*/ 	.dword	_ZN39_INTERNAL_0428be20_4_k_cu_aa4e0e10_65394cuda3std3__45__cpo6cbeginE
	.align		8
        /*0028*/ 	.dword	_ZN39_INTERNAL_0428be20_4_k_cu_aa4e0e10_65394cuda3std3__45__cpo4cendE
	.align		8
        /*0030*/ 	.dword	_ZN39_INTERNAL_0428be20_4_k_cu_aa4e0e10_65394cuda3std3__441_GLOBAL__N__0428be20_4_k_cu_aa4e0e10_65396ignoreE
	.align		8
        /*0038*/ 	.dword	_ZN39_INTERNAL_0428be20_4_k_cu_aa4e0e10_65394cuda3std3__419piecewise_constructE
	.align		8
        /*0040*/ 	.dword	_ZN39_INTERNAL_0428be20_4_k_cu_aa4e0e10_65394cuda3std3__48in_placeE
	.align		8
        /*0048*/ 	.dword	_ZN39_INTERNAL_0428be20_4_k_cu_aa4e0e10_65394cuda3std6ranges3__45__cpo4swapE
	.align		8
        /*0050*/ 	.dword	_ZN39_INTERNAL_0428be20_4_k_cu_aa4e0e10_65394cuda3std6ranges3__45__cpo9iter_moveE
	.align		8
        /*0058*/ 	.dword	_ZN39_INTERNAL_0428be20_4_k_cu_aa4e0e10_65394cute7productE
	.align		8
        /*0060*/ 	.dword	_ZN39_INTERNAL_0428be20_4_k_cu_aa4e0e10_65394cute1_E
	.align		8
        /*0068*/ 	.dword	$str$22
	.align		8
        /*0070*/ 	.dword	$str$23


//--------------------- .text._ZN7cutlass13device_kernelINS_4gemm6kernel13GemmUniversalIN4cute5tupleIJiiiiEEENS1_10collective13CollectiveMmaINS1_34MainloopSm90TmaGmmaWarpSpecializedILi4ENS5_IJNS4_1CILi2EEESB_NSA_ILi1EEEEEENS1_35KernelTmaWarpSpecializedCooperativeEEENS5_IJNSA_ILi128EEESG_SG_EEENS_10tfloat32_tENS5_IJlSC_lEEESI_SJ_NS4_8TiledMMAINS4_8MMA_AtomIJNS4_4SM904GMMA30MMA_64x128x8_F32TF32TF32_SS_TNILNSN_7ScaleInE1ELSP_1EEEEEENS4_6LayoutINS5_IJSB_SC_SC_EEENS5_IJSC_NSA_ILi0EEESU_EEEEENS5_IJNS4_10UnderscoreESX_SX_EEEEENS4_23SM90_TMA_LOAD_MULTICASTENS4_14ComposedLayoutINS4_7SwizzleILi3ELi4ELi3EEENS4_18smem_ptr_flag_bitsILi32EEENSS_INS5_IJNSA_ILi8EEENSA_ILi32EEEEEENS5_IJS17_SC_EEEEEEEvNS4_8identityES10_S1B_vS1C_EENS_8epilogue10collective6detail29Sm90TmaWarpSpecializedAdapterINS1F_15DefaultEpilogueISI_SJ_SJ_NS1E_6thread17LinearCombinationISI_Li1EffLNS1J_9ScaleType4KindE0ELNS_15FloatRoundStyleE2ESI_EENS1_15EpilogueDefaultEEEEEvvEEEEvNT_6ParamsE --------------------------
	.section	.text._ZN7cutlass13device_kernelINS_4gemm6kernel13GemmUniversalIN4cute5tupleIJiiiiEEENS1_10collective13CollectiveMmaINS1_34MainloopSm90TmaGmmaWarpSpecializedILi4ENS5_IJNS4_1CILi2EEESB_NSA_ILi1EEEEEENS1_35KernelTmaWarpSpecializedCooperativeEEENS5_IJNSA_ILi128EEESG_SG_EEENS_10tfloat32_tENS5_IJlSC_lEEESI_SJ_NS4_8TiledMMAINS4_8MMA_AtomIJNS4_4SM904GMMA30MMA_64x128x8_F32TF32TF32_SS_TNILNSN_7ScaleInE1ELSP_1EEEEEENS4_6LayoutINS5_IJSB_SC_SC_EEENS5_IJSC_NSA_ILi0EEESU_EEEEENS5_IJNS4_10UnderscoreESX_SX_EEEEENS4_23SM90_TMA_LOAD_MULTICASTENS4_14ComposedLayoutINS4_7SwizzleILi3ELi4ELi3EEENS4_18smem_ptr_flag_bitsILi32EEENSS_INS5_IJNSA_ILi8EEENSA_ILi32EEEEEENS5_IJS17_SC_EEEEEEEvNS4_8identityES10_S1B_vS1C_EENS_8epilogue10collective6detail29Sm90TmaWarpSpecializedAdapterINS1F_15DefaultEpilogueISI_SJ_SJ_NS1E_6thread17LinearCombinationISI_Li1EffLNS1J_9ScaleType4KindE0ELNS_15FloatRoundStyleE2ESI_EENS1_15EpilogueDefaultEEEEEvvEEEEvNT_6ParamsE,"ax",@progbits
	.align	128
.text._ZN7cutlass13device_kernelINS_4gemm6kernel13GemmUniversalIN4cute5tupleIJiiiiEEENS1_10collective13CollectiveMmaINS1_34MainloopSm90TmaGmmaWarpSpecializedILi4ENS5_IJNS4_1CILi2EEESB_NSA_ILi1EEEEEENS1_35KernelTmaWarpSpecializedCooperativeEEENS5_IJNSA_ILi128EEESG_SG_EEENS_10tfloat32_tENS5_IJlSC_lEEESI_SJ_NS4_8TiledMMAINS4_8MMA_AtomIJNS4_4SM904GMMA30MMA_64x128x8_F32TF32TF32_SS_TNILNSN_7ScaleInE1ELSP_1EEEEEENS4_6LayoutINS5_IJSB_SC_SC_EEENS5_IJSC_NSA_ILi0EEESU_EEEEENS5_IJNS4_10UnderscoreESX_SX_EEEEENS4_23SM90_TMA_LOAD_MULTICASTENS4_14ComposedLayoutINS4_7SwizzleILi3ELi4ELi3EEENS4_18smem_ptr_flag_bitsILi32EEENSS_INS5_IJNSA_ILi8EEENSA_ILi32EEEEEENS5_IJS17_SC_EEEEEEEvNS4_8identityES10_S1B_vS1C_EENS_8epilogue10collective6detail29Sm90TmaWarpSpecializedAdapterINS1F_15DefaultEpilogueISI_SJ_SJ_NS1E_6thread17LinearCombinationISI_Li1EffLNS1J_9ScaleType4KindE0ELNS_15FloatRoundStyleE2ESI_EENS1_15EpilogueDefaultEEEEEvvEEEEvNT_6ParamsE:
        .type           _ZN7cutlass13device_kernelINS_4gemm6kernel13GemmUniversalIN4cute5tupleIJiiiiEEENS1_10collective13CollectiveMmaINS1_34MainloopSm90TmaGmmaWarpSpecializedILi4ENS5_IJNS4_1CILi2EEESB_NSA_ILi1EEEEEENS1_35KernelTmaWarpSpecializedCooperativeEEENS5_IJNSA_ILi128EEESG_SG_EEENS_10tfloat32_tENS5_IJlSC_lEEESI_SJ_NS4_8TiledMMAINS4_8MMA_AtomIJNS4_4SM904GMMA30MMA_64x128x8_F32TF32TF32_SS_TNILNSN_7ScaleInE1ELSP_1EEEEEENS4_6LayoutINS5_IJSB_SC_SC_EEENS5_IJSC_NSA_ILi0EEESU_EEEEENS5_IJNS4_10UnderscoreESX_SX_EEEEENS4_23SM90_TMA_LOAD_MULTICASTENS4_14ComposedLayoutINS4_7SwizzleILi3ELi4ELi3EEENS4_18smem_ptr_flag_bitsILi32EEENSS_INS5_IJNSA_ILi8EEENSA_ILi32EEEEEENS5_IJS17_SC_EEEEEEEvNS4_8identityES10_S1B_vS1C_EENS_8epilogue10collective6detail29Sm90TmaWarpSpecializedAdapterINS1F_15DefaultEpilogueISI_SJ_SJ_NS1E_6thread17LinearCombinationISI_Li1EffLNS1J_9ScaleType4KindE0ELNS_15FloatRoundStyleE2ESI_EENS1_15EpilogueDefaultEEEEEvvEEEEvNT_6ParamsE,@function
        .size           _ZN7cutlass13device_kernelINS_4gemm6kernel13GemmUniversalIN4cute5tupleIJiiiiEEENS1_10collective13CollectiveMmaINS1_34MainloopSm90TmaGmmaWarpSpecializedILi4ENS5_IJNS4_1CILi2EEESB_NSA_ILi1EEEEEENS1_35KernelTmaWarpSpecializedCooperativeEEENS5_IJNSA_ILi128EEESG_SG_EEENS_10tfloat32_tENS5_IJlSC_lEEESI_SJ_NS4_8TiledMMAINS4_8MMA_AtomIJNS4_4SM904GMMA30MMA_64x128x8_F32TF32TF32_SS_TNILNSN_7ScaleInE1ELSP_1EEEEEENS4_6LayoutINS5_IJSB_SC_SC_EEENS5_IJSC_NSA_ILi0EEESU_EEEEENS5_IJNS4_10UnderscoreESX_SX_EEEEENS4_23SM90_TMA_LOAD_MULTICASTENS4_14ComposedLayoutINS4_7SwizzleILi3ELi4ELi3EEENS4_18smem_ptr_flag_bitsILi32EEENSS_INS5_IJNSA_ILi8EEENSA_ILi32EEEEEENS5_IJS17_SC_EEEEEEEvNS4_8identityES10_S1B_vS1C_EENS_8epilogue10collective6detail29Sm90TmaWarpSpecializedAdapterINS1F_15DefaultEpilogueISI_SJ_SJ_NS1E_6thread17LinearCombinationISI_Li1EffLNS1J_9ScaleType4KindE0ELNS_15FloatRoundStyleE2ESI_EENS1_15EpilogueDefaultEEEEEvvEEEEvNT_6ParamsE,(.L_x_197 - _ZN7cutlass13device_kernelINS_4gemm6kernel13GemmUniversalIN4cute5tupleIJiiiiEEENS1_10collective13CollectiveMmaINS1_34MainloopSm90TmaGmmaWarpSpecializedILi4ENS5_IJNS4_1CILi2EEESB_NSA_ILi1EEEEEENS1_35KernelTmaWarpSpecializedCooperativeEEENS5_IJNSA_ILi128EEESG_SG_EEENS_10tfloat32_tENS5_IJlSC_lEEESI_SJ_NS4_8TiledMMAINS4_8MMA_AtomIJNS4_4SM904GMMA30MMA_64x128x8_F32TF32TF32_SS_TNILNSN_7ScaleInE1ELSP_1EEEEEENS4_6LayoutINS5_IJSB_SC_SC_EEENS5_IJSC_NSA_ILi0EEESU_EEEEENS5_IJNS4_10UnderscoreESX_SX_EEEEENS4_23SM90_TMA_LOAD_MULTICASTENS4_14ComposedLayoutINS4_7SwizzleILi3ELi4ELi3EEENS4_18smem_ptr_flag_bitsILi32EEENSS_INS5_IJNSA_ILi8EEENSA_ILi32EEEEEENS5_IJS17_SC_EEEEEEEvNS4_8identityES10_S1B_vS1C_EENS_8epilogue10collective6detail29Sm90TmaWarpSpecializedAdapterINS1F_15DefaultEpilogueISI_SJ_SJ_NS1E_6thread17LinearCombinationISI_Li1EffLNS1J_9ScaleType4KindE0ELNS_15FloatRoundStyleE2ESI_EENS1_15EpilogueDefaultEEEEEvvEEEEvNT_6ParamsE)
        .other          _ZN7cutlass13device_kernelINS_4gemm6kernel13GemmUniversalIN4cute5tupleIJiiiiEEENS1_10collective13CollectiveMmaINS1_34MainloopSm90TmaGmmaWarpSpecializedILi4ENS5_IJNS4_1CILi2EEESB_NSA_ILi1EEEEEENS1_35KernelTmaWarpSpecializedCooperativeEEENS5_IJNSA_ILi128EEESG_SG_EEENS_10tfloat32_tENS5_IJlSC_lEEESI_SJ_NS4_8TiledMMAINS4_8MMA_AtomIJNS4_4SM904GMMA30MMA_64x128x8_F32TF32TF32_SS_TNILNSN_7ScaleInE1ELSP_1EEEEEENS4_6LayoutINS5_IJSB_SC_SC_EEENS5_IJSC_NSA_ILi0EEESU_EEEEENS5_IJNS4_10UnderscoreESX_SX_EEEEENS4_23SM90_TMA_LOAD_MULTICASTENS4_14ComposedLayoutINS4_7SwizzleILi3ELi4ELi3EEENS4_18smem_ptr_flag_bitsILi32EEENSS_INS5_IJNSA_ILi8EEENSA_ILi32EEEEEENS5_IJS17_SC_EEEEEEEvNS4_8identityES10_S1B_vS1C_EENS_8epilogue10collective6detail29Sm90TmaWarpSpecializedAdapterINS1F_15DefaultEpilogueISI_SJ_SJ_NS1E_6thread17LinearCombinationISI_Li1EffLNS1J_9ScaleType4KindE0ELNS_15FloatRoundStyleE2ESI_EENS1_15EpilogueDefaultEEEEEvvEEEEvNT_6ParamsE,@"STO_CUDA_ENTRY STV_DEFAULT"
_ZN7cutlass13device_kernelINS_4gemm6kernel13GemmUniversalIN4cute5tupleIJiiiiEEENS1_10collective13CollectiveMmaINS1_34MainloopSm90TmaGmmaWarpSpecializedILi4ENS5_IJNS4_1CILi2EEESB_NSA_ILi1EEEEEENS1_35KernelTmaWarpSpecializedCooperativeEEENS5_IJNSA_ILi128EEESG_SG_EEENS_10tfloat32_tENS5_IJlSC_lEEESI_SJ_NS4_8TiledMMAINS4_8MMA_AtomIJNS4_4SM904GMMA30MMA_64x128x8_F32TF32TF32_SS_TNILNSN_7ScaleInE1ELSP_1EEEEEENS4_6LayoutINS5_IJSB_SC_SC_EEENS5_IJSC_NSA_ILi0EEESU_EEEEENS5_IJNS4_10UnderscoreESX_SX_EEEEENS4_23SM90_TMA_LOAD_MULTICASTENS4_14ComposedLayoutINS4_7SwizzleILi3ELi4ELi3EEENS4_18smem_ptr_flag_bitsILi32EEENSS_INS5_IJNSA_ILi8EEENSA_ILi32EEEEEENS5_IJS17_SC_EEEEEEEvNS4_8identityES10_S1B_vS1C_EENS_8epilogue10collective6detail29Sm90TmaWarpSpecializedAdapterINS1F_15DefaultEpilogueISI_SJ_SJ_NS1E_6thread17LinearCombinationISI_Li1EffLNS1J_9ScaleType4KindE0ELNS_15FloatRoundStyleE2ESI_EENS1_15EpilogueDefaultEEEEEvvEEEEvNT_6ParamsE:
[----:B------:R-:W0:Y:S01]  /*0000*/  LDC R1, c[0x0][0x28] ;  /* 0x00000a00ff017b82 */ /* 0x000e220000000800 */
[----:B------:R-:W1:Y:S01]  /*0010*/  S2R R95, SR_TID.X ;  /* 0x00000000005f7919 */ /* 0x000e620000002100 */
[----:B------:R-:W-:Y:S01]  /*0020*/  ELECT P0, URZ, PT ;  /* 0x00000000003f782f */ /* 0x000fe20003800000 */
[----:B------:R-:W-:Y:S01]  /*0030*/  BSSY B0, `(.L_x_0) ;  /* 0x000000f000007945 */ /* 0x000fe20003800000 */
[--C-:B-1----:R-:W-:Y:S02]  /*0040*/  SHF.R.U32.HI R0, RZ, 0x5, R95.reuse ;  /* 0x00000005ff007819 */ /* 0x102fe4000001165f */
[----:B------:R-:W-:-:S03]  /*0050*/  SHF.R.U32.HI R6, RZ, 0x7, R95 ;  /* 0x00000007ff067819 */ /* 0x000fc6000001165f */
[----:B------:R-:W1:Y:S04]  /*0060*/  SHFL.IDX PT, R2, R0, RZ, 0x1f ;  /* 0x00001fff00027589 */ /* 0x000e6800000e0000 */
[----:B------:R2:W3:Y:S01]  /*0070*/  SHFL.IDX PT, R5, R6, RZ, 0x1f ;  /* 0x00001fff06057589 */ /* 0x0004e200000e0000 */
[----:B-1----:R-:W-:-:S13]  /*0080*/  ISETP.NE.OR P0, PT, R2, RZ, !P0 ;  /* 0x000000ff0200720c */ /* 0x002fda0004705670 */
[----:B0-23--:R-:W-:Y:S05]  /*0090*/  @P0 BRA `(.L_x_1) ;  /* 0x0000000000200947 */ /* 0x00dfea0003800000 */
[----:B------:R-:W-:Y:S02]  /*00a0*/  ULDC.64 UR4, c[0x0][0x198] ;  /* 0x0000660000047ab9 */ /* 0x000fe40000000a00 */
[----:B------:R-:W-:Y:S02]  /*00b0*/  UIADD3 UR6, UP0, UR4, 0xf0, URZ ;  /* 0x000000f004067890 */ /* 0x000fe4000ff1e03f */
[----:B------:R-:W-:Y:S02]  /*00c0*/  UIADD3 UR4, UP1, UR4, 0x1f0, URZ ;  /* 0x000001f004047890 */ /* 0x000fe4000ff3e03f */
[----:B------:R-:W-:Y:S02]  /*00d0*/  UIADD3.X UR7, URZ, UR5, URZ, UP0, !UPT ;  /* 0x000000053f077290 */ /* 0x000fe400087fe43f */
[----:B------:R-:W-:-:S07]  /*00e0*/  UIADD3.X UR5, URZ, UR5, URZ, UP1, !UPT ;  /* 0x000000053f057290 */ /* 0x000fce0008ffe43f */
[----:B------:R0:W-:Y:S02]  /*00f0*/  UTMACCTL.PF [UR6] ;  /* 0x00000000060079b9 */ /* 0x0001e40008040000 */
[----:B------:R0:W-:Y:S02]  /*0100*/  UTMACCTL.PF [UR4] ;  /* 0x00000000040079b9 */ /* 0x0001e40008040000 */
[----:B0-----:R-:W-:Y:S01]  /*0110*/  NOP ;  /* 0x0000000000007918 */ /* 0x001fe20000000000 */
.L_x_1:
[----:B------:R-:W-:Y:S05]  /*0120*/  BSYNC B0 ;  /* 0x0000000000007941 */ /* 0x000fea0003800000 */
.L_x_0:
[----:B------:R-:W0:Y:S02]  /*0130*/  SHFL.IDX PT, R3, R0, RZ, 0x1f ;  /* 0x00001fff00037589 */ /* 0x000e2400000e0000 */
[----:B0-----:R-:W-:-:S13]  /*0140*/  ISETP.NE.AND P0, PT, R3, RZ, PT ;  /* 0x000000ff0300720c */ /* 0x001fda0003f05270 */
[----:B------:R-:W-:Y:S05]  /*0150*/  @P0 BRA `(.L_x_2) ;  /* 0x0000000000580947 */ /* 0x000fea0003800000 */
[----:B------:R-:W0:Y:S01]  /*0160*/  S2UR UR8, SR_CgaCtaId ;  /* 0x00000000000879c3 */ /* 0x000e220000008800 */
[----:B------:R-:W-:Y:S01]  /*0170*/  UMOV UR4, 0x400 ;  /* 0x0000040000047882 */ /* 0x000fe20000000000 */
[----:B------:R-:W-:Y:S01]  /*0180*/  UMOV UR5, 0x1 ;  /* 0x0000000100057882 */ /* 0x000fe20000000000 */
[----:B------:R-:W-:Y:S01]  /*0190*/  UMOV UR6, 0x6 ;  /* 0x0000000600067882 */ /* 0x000fe20000000000 */
[----:B------:R-:W-:Y:S01]  /*01a0*/  ELECT P0, URZ, PT ;  /* 0x00000000003f782f */ /* 0x000fe20003800000 */
[----:B------:R-:W-:-:S04]  /*01b0*/  UIADD3 UR6, -UR6, 0x100000, URZ ;  /* 0x0010000006067890 */ /* 0x000fc8000fffe13f */
[----:B------:R-:W-:Y:S02]  /*01c0*/  USHF.L.U32 UR7, UR6, 0xb, URZ ;  /* 0x0000000b06077899 */ /* 0x000fe4000800063f */
[----:B------:R-:W-:Y:S02]  /*01d0*/  USHF.L.U32 UR6, UR6, 0x1, URZ ;  /* 0x0000000106067899 */ /* 0x000fe4000800063f */
[----:B0-----:R-:W-:Y:S02]  /*01e0*/  ULEA UR8, UR8, UR4, 0x18 ;  /* 0x0000000408087291 */ /* 0x001fe4000f8ec03f */
[----:B------:R-:W-:-:S04]  /*01f0*/  UIADD3 UR4, -UR5, 0x100000, URZ ;  /* 0x0010000005047890 */ /* 0x000fc8000fffe13f */
[----:B------:R-:W-:Y:S02]  /*0200*/  USHF.L.U32 UR5, UR4, 0xb, URZ ;  /* 0x0000000b04057899 */ /* 0x000fe4000800063f */
[----:B------:R-:W-:Y:S01]  /*0210*/  USHF.L.U32 UR4, UR4, 0x1, URZ ;  /* 0x0000000104047899 */ /* 0x000fe2000800063f */
[----:B------:R-:W0:Y:S11]  /*0220*/  FENCE.VIEW.ASYNC.S ;  /* 0x00000000000073c6 */ /* 0x000e360000000000 */
[----:B0-----:R0:W1:Y:S01]  /*0230*/  SYNCS.EXCH.64 URZ, [UR8], UR4 ;  /* 0x00000004083f75b2 */ /* 0x0010620008000100 */
[----:B------:R0:W2:Y:S01]  /*0240*/  SYNCS.EXCH.64 URZ, [UR8+0x20], UR6 ;  /* 0x00002006083f75b2 */ /* 0x0000a20008000100 */
[----:B------:R0:W3:Y:S01]  /*0250*/  SYNCS.EXCH.64 URZ, [UR8+0x8], UR4 ;  /* 0x00000804083f75b2 */ /* 0x0000e20008000100 */
[----:B------:R0:W4:Y:S01]  /*0260*/  SYNCS.EXCH.64 URZ, [UR8+0x28], UR6 ;  /* 0x00002806083f75b2 */ /* 0x0001220008000100 */
[----:B------:R0:W0:Y:S01]  /*0270*/  SYNCS.EXCH.64 URZ, [UR8+0x10], UR4 ;  /* 0x00001004083f75b2 */ /* 0x0000220008000100 */
[----:B------:R0:W0:Y:S01]  /*0280*/  SYNCS.EXCH.64 URZ, [UR8+0x30], UR6 ;  /* 0x00003006083f75b2 */ /* 0x0000220008000100 */
[----:B------:R0:W0:Y:S01]  /*0290*/  SYNCS.EXCH.64 URZ, [UR8+0x18], UR4 ;  /* 0x00001804083f75b2 */ /* 0x0000220008000100 */
[----:B------:R0:W0:Y:S01]  /*02a0*/  SYNCS.EXCH.64 URZ, [UR8+0x38], UR6 ;  /* 0x00003806083f75b2 */ /* 0x0000220008000100 */
[----:B------:R-:W-:Y:S01]  /*02b0*/  NOP ;  /* 0x0000000000007918 */ /* 0x000fe20000000000 */
.L_x_2:
[----:B------:R-:W-:Y:S01]  /*02c0*/  SHF.R.S32.HI R4, RZ, 0x1f, R95 ;  /* 0x0000001fff047819 */ /* 0x000fe2000001145f */
[----:B------:R-:W5:Y:S01]  /*02d0*/  SHFL.IDX PT, R0, R0, RZ, 0x1f ;  /* 0x00001fff00007589 */ /* 0x000f6200000e0000 */
[----:B0-----:R-:W0:Y:S01]  /*02e0*/  S2UR UR8, SR_CTAID.X ;  /* 0x00000000000879c3 */ /* 0x001e220000002500 */
[----:B------:R-:W-:Y:S02]  /*02f0*/  ELECT P0, URZ, PT ;  /* 0x00000000003f782f */ /* 0x000fe40003800000 */
[----:B------:R-:W-:Y:S01]  /*0300*/  LEA.HI R4, R4, R95, RZ, 0x7 ;  /* 0x0000005f04047211 */ /* 0x000fe200078f38ff */
[----:B------:R-:W-:Y:S01]  /*0310*/  ULDC UR4, c[0x0][0x150] ;  /* 0x0000540000047ab9 */ /* 0x000fe20000000800 */
[----:B------:R-:W-:Y:S01]  /*0320*/  SHF.R.S32.HI R10, RZ, 0x1f, R3 ;  /* 0x0000001fff0a7819 */ /* 0x000fe20000011403 */
[----:B------:R-:W-:Y:S01]  /*0330*/  NOP ;  /* 0x0000000000007918 */ /* 0x000fe20000000000 */
[----:B------:R-:W-:Y:S01]  /*0340*/  LOP3.LUT R4, R4, 0xffffff80, RZ, 0xc0, !PT ;  /* 0xffffff8004047812 */ /* 0x000fe200078ec0ff */
[----:B------:R-:W-:Y:S01]  /*0350*/  NOP ;  /* 0x0000000000007918 */ /* 0x000fe20000000000 */
[----:B------:R-:W-:Y:S01]  /*0360*/  LEA.HI R10, R10, R3, RZ, 0x2 ;  /* 0x000000030a0a7211 */ /* 0x000fe200078f10ff */
[----:B------:R-:W1:Y:S01]  /*0370*/  LDC R12, c[0x0][0x144] ;  /* 0x00005100ff0c7b82 */ /* 0x000e620000000800 */
[----:B------:R-:W-:Y:S01]  /*0380*/  IMAD.MOV.U32 R22, RZ, RZ, 0x1 ;  /* 0x00000001ff167424 */ /* 0x000fe200078e00ff */
[----:B------:R-:W-:Y:S01]  /*0390*/  ISETP.NE.AND P3, PT, R5, RZ, PT ;  /* 0x000000ff0500720c */ /* 0x000fe20003f65270 */
[----:B------:R-:W-:Y:S01]  /*03a0*/  IMAD.IADD R8, R95, 0x1, -R4 ;  /* 0x000000015f087824 */ /* 0x000fe200078e0a04 */
[----:B------:R-:W-:Y:S01]  /*03b0*/  LOP3.LUT R10, R10, 0x3ffffffc, RZ, 0xc0, !PT ;  /* 0x3ffffffc0a0a7812 */ /* 0x000fe200078ec0ff */
[----:B------:R-:W2:Y:S03]  /*03c0*/  S2R R4, SR_CTAID.Y ;  /* 0x0000000000047919 */ /* 0x000ea60000002600 */
[----:B------:R-:W-:Y:S01]  /*03d0*/  SHF.R.S32.HI R7, RZ, 0x1f, R8 ;  /* 0x0000001fff077819 */ /* 0x000fe20000011408 */
[----:B------:R-:W-:Y:S01]  /*03e0*/  IMAD.IADD R10, R3, 0x1, -R10 ;  /* 0x00000001030a7824 */ /* 0x000fe200078e0a0a */
[----:B------:R-:W3:Y:S02]  /*03f0*/  LDC R14, c[0x0][0x140] ;  /* 0x00005000ff0e7b82 */ /* 0x000ee40000000800 */
[----:B------:R-:W-:-:S02]  /*0400*/  LEA.HI R7, R7, R8, RZ, 0x3 ;  /* 0x0000000807077211 */ /* 0x000fc400078f18ff */
[----:B-----5:R-:W-:Y:S02]  /*0410*/  ISETP.NE.OR P0, PT, R0, RZ, !P0 ;  /* 0x000000ff0000720c */ /* 0x020fe40004705670 */
[--C-:B------:R-:W-:Y:S02]  /*0420*/  SHF.R.S32.HI R0, RZ, 0x3, R7.reuse ;  /* 0x00000003ff007819 */ /* 0x100fe40000011407 */
[----:B------:R-:W-:Y:S02]  /*0430*/  SHF.R.S32.HI R7, RZ, 0x1f, R7 ;  /* 0x0000001fff077819 */ /* 0x000fe40000011407 */
[----:B0-----:R-:W-:Y:S02]  /*0440*/  I2FP.F32.U32 R9, UR8 ;  /* 0x0000000800097c45 */ /* 0x001fe40008201000 */
[----:B------:R-:W-:-:S03]  /*0450*/  LEA.HI R7, R7, R0, RZ, 0x2 ;  /* 0x0000000007077211 */ /* 0x000fc600078f10ff */
[----:B------:R-:W-:Y:S01]  /*0460*/  FMUL R9, R9, UR4 ;  /* 0x0000000409097c20 */ /* 0x000fe20008400000 */
[----:B------:R-:W-:Y:S01]  /*0470*/  LOP3.LUT R7, R7, 0xfffffffc, RZ, 0xc0, !PT ;  /* 0xfffffffc07077812 */ /* 0x000fe200078ec0ff */
[----:B------:R-:W-:Y:S01]  /*0480*/  VOTEU.ALL UP0, P0 ;  /* 0x00000000003f7886 */ /* 0x000fe20000000000 */
[----:B------:R-:W-:Y:S01]  /*0490*/  ULDC UR4, c[0x0][0x154] ;  /* 0x0000550000047ab9 */ /* 0x000fe20000000800 */
[----:B------:R-:W-:Y:S02]  /*04a0*/  VOTEU.ALL UP1, P0 ;  /* 0x00000000003f7886 */ /* 0x000fe40000020000 */
[----:B------:R-:W0:Y:S01]  /*04b0*/  F2I.U32.TRUNC.NTZ R9, R9 ;  /* 0x0000000900097305 */ /* 0x000e22000020f000 */
[----:B------:R-:W-:Y:S01]  /*04c0*/  IMAD.IADD R7, R0, 0x1, -R7 ;  /* 0x0000000100077824 */ /* 0x000fe200078e0a07 */
[----:B------:R-:W5:Y:S01]  /*04d0*/  @!UP0 S2UR UR7, SR_CgaCtaId ;  /* 0x00000000000789c3 */ /* 0x000f620000008800 */
[----:B------:R-:W-:Y:S01]  /*04e0*/  @!UP0 UMOV UR6, 0x400 ;  /* 0x0000040000068882 */ /* 0x000fe20000000000 */
[----:B---3--:R-:W-:Y:S01]  /*04f0*/  ISETP.EQ.U32.AND P2, PT, R14, 0x1, PT ;  /* 0x000000010e00780c */ /* 0x008fe20003f42070 */
[----:B------:R-:W-:Y:S01]  /*0500*/  IMAD R10, R10, 0x4, R7 ;  /* 0x000000040a0a7824 */ /* 0x000fe200078e0207 */
[----:B--2---:R-:W-:-:S03]  /*0510*/  I2FP.F32.U32 R3, R4 ;  /* 0x0000000400037245 */ /* 0x004fc60000201000 */
[C---:B------:R-:W-:Y:S01]  /*0520*/  IMAD.SHL.U32 R19, R10.reuse, 0x4, RZ ;  /* 0x000000040a137824 */ /* 0x040fe200078e00ff */
[----:B------:R-:W-:Y:S01]  /*0530*/  LEA.HI R0, R10, R10, RZ, 0x1 ;  /* 0x0000000a0a007211 */ /* 0x000fe200078f08ff */
[----:B------:R-:W-:Y:S01]  /*0540*/  FMUL R13, R3, UR4 ;  /* 0x00000004030d7c20 */ /* 0x000fe20008400000 */
[----:B------:R-:W2:Y:S01]  /*0550*/  LDC R7, c[0x0][0x148] ;  /* 0x00005200ff077b82 */ /* 0x000ea20000000800 */
[----:B------:R-:W-:Y:S01]  /*0560*/  UMOV UR4, 0x20 ;  /* 0x0000002000047882 */ /* 0x000fe20000000000 */
[----:B------:R-:W-:Y:S01]  /*0570*/  LOP3.LUT R11, R0, 0xfffffffe, RZ, 0xc0, !PT ;  /* 0xfffffffe000b7812 */ /* 0x000fe200078ec0ff */
[----:B0-----:R-:W-:Y:S01]  /*0580*/  IMAD.MOV R15, RZ, RZ, -R9 ;  /* 0x000000ffff0f7224 */ /* 0x001fe200078e0a09 */
[----:B------:R-:W-:Y:S01]  /*0590*/  SHF.R.S32.HI R9, RZ, 0x1f, R2 ;  /* 0x0000001fff097819 */ /* 0x000fe20000011402 */
[----:B------:R-:W0:Y:S01]  /*05a0*/  F2I.U32.TRUNC.NTZ R13, R13 ;  /* 0x0000000d000d7305 */ /* 0x000e22000020f000 */
[----:B------:R-:W-:Y:S01]  /*05b0*/  LOP3.LUT R19, R10, 0xc, R19, 0x78, !PT ;  /* 0x0000000c0a137812 */ /* 0x000fe200078e7813 */
[----:B-1----:R-:W-:Y:S01]  /*05c0*/  IMAD R3, R12, R15, UR8 ;  /* 0x000000080c037e24 */ /* 0x002fe2000f8e020f */
[----:B------:R-:W-:Y:S01]  /*05d0*/  LEA.HI R9, R9, R2, RZ, 0x2 ;  /* 0x0000000209097211 */ /* 0x000fe200078f10ff */
[----:B------:R-:W-:Y:S01]  /*05e0*/  IMAD.IADD R0, R10, 0x1, -R11 ;  /* 0x000000010a007824 */ /* 0x000fe200078e0a0b */
[----:B------:R-:W-:-:S04]  /*05f0*/  @!UP0 UIADD3 UR4, -UR4, 0x100000, URZ ;  /* 0x0010000004048890 */ /* 0x000fc8000fffe13f */
[----:B------:R-:W-:Y:S02]  /*0600*/  @!UP0 USHF.L.U32 UR5, UR4, 0xb, URZ ;  /* 0x0000000b04058899 */ /* 0x000fe4000800063f */
[----:B------:R-:W-:Y:S01]  /*0610*/  @!UP0 USHF.L.U32 UR4, UR4, 0x1, URZ ;  /* 0x0000000104048899 */ /* 0x000fe2000800063f */
[----:B------:R-:W-:Y:S01]  /*0620*/  VIADD R10, R5, 0xffffffff ;  /* 0xffffffff050a7836 */ /* 0x000fe20000000000 */
[----:B------:R-:W-:Y:S02]  /*0630*/  LOP3.LUT R9, R9, 0xfffffffc, RZ, 0xc0, !PT ;  /* 0xfffffffc09097812 */ /* 0x000fe400078ec0ff */
[----:B------:R-:W-:Y:S01]  /*0640*/  ISETP.NE.AND P4, PT, R0, R3, PT ;  /* 0x000000030000720c */ /* 0x000fe20003f85270 */
[----:B-----5:R-:W-:Y:S01]  /*0650*/  @!UP0 ULEA UR6, UR7, UR6, 0x18 ;  /* 0x0000000607068291 */ /* 0x020fe2000f8ec03f */
[----:B------:R-:W-:Y:S01]  /*0660*/  ISETP.GE.U32.AND P6, PT, R10, 0x2, PT ;  /* 0x000000020a00780c */ /* 0x000fe20003fc6070 */
[----:B------:R-:W-:Y:S01]  /*0670*/  IMAD.IADD R0, R2, 0x1, -R9 ;  /* 0x0000000102007824 */ /* 0x000fe200078e0a09 */
[----:B------:R-:W-:Y:S01]  /*0680*/  VOTEU.ALL UP0, P0 ;  /* 0x00000000003f7886 */ /* 0x000fe20000000000 */
[----:B------:R-:W-:Y:S01]  /*0690*/  LOP3.LUT P0, RZ, R8, 0x7, RZ, 0xc0, !PT ;  /* 0x0000000708ff7812 */ /* 0x000fe2000780c0ff */
[----:B0-----:R-:W-:Y:S01]  /*06a0*/  IMAD.MOV R20, RZ, RZ, -R13 ;  /* 0x000000ffff147224 */ /* 0x001fe200078e0a0d */
[----:B------:R-:W-:-:S02]  /*06b0*/  LOP3.LUT R11, R95, 0x7f, RZ, 0xc0, !PT ;  /* 0x0000007f5f0b7812 */ /* 0x000fc400078ec0ff */
[C---:B------:R-:W-:Y:S01]  /*06c0*/  ISETP.NE.AND P1, PT, R0.reuse, 0x3, PT ;  /* 0x000000030000780c */ /* 0x040fe20003f25270 */
[----:B--2---:R-:W-:Y:S01]  /*06d0*/  IMAD R9, R7, R20, R4 ;  /* 0x0000001407097224 */ /* 0x004fe200078e0204 */
[C---:B------:R-:W-:Y:S02]  /*06e0*/  ISETP.LT.U32.AND P0, PT, R19.reuse, 0x4, !P0 ;  /* 0x000000041300780c */ /* 0x040fe40004701070 */
[----:B------:R-:W-:Y:S01]  /*06f0*/  @P4 LEA.HI R2, R19, R19, RZ, 0x1 ;  /* 0x0000001313024211 */ /* 0x000fe200078f08ff */
[----:B------:R-:W0:Y:S02]  /*0700*/  FENCE.VIEW.ASYNC.S ;  /* 0x00000000000073c6 */ /* 0x000e240000000000 */
[----:B0-----:R0:W1:Y:S01]  /*0710*/  @!UP0 SYNCS.EXCH.64 URZ, [UR6+0x50], UR4 ;  /* 0x00005004063f85b2 */ /* 0x0010620008000100 */
[----:B------:R-:W-:Y:S02]  /*0720*/  ISETP.EQ.OR P1, PT, R0, RZ, !P1 ;  /* 0x000000ff0000720c */ /* 0x000fe40004f22670 */
[----:B------:R-:W-:-:S02]  /*0730*/  @P4 SHF.R.S32.HI R2, RZ, 0x1, R2 ;  /* 0x00000001ff024819 */ /* 0x000fc40000011402 */
[----:B------:R-:W-:Y:S02]  /*0740*/  ISETP.EQ.AND P1, PT, R5, RZ, P1 ;  /* 0x000000ff0500720c */ /* 0x000fe40000f22270 */
[----:B------:R-:W-:Y:S02]  /*0750*/  @P4 ISETP.NE.AND P5, PT, R2, R9, PT ;  /* 0x000000090200420c */ /* 0x000fe40003fa5270 */
[----:B------:R-:W-:Y:S02]  /*0760*/  SEL R9, RZ, 0x1, !P0 ;  /* 0x00000001ff097807 */ /* 0x000fe40004000000 */
[----:B------:R-:W-:Y:S02]  /*0770*/  @P4 SEL R22, RZ, 0x1, P5 ;  /* 0x00000001ff164807 */ /* 0x000fe40002800000 */
[----:B------:R-:W-:Y:S02]  /*0780*/  SEL R18, RZ, 0x1, !P1 ;  /* 0x00000001ff127807 */ /* 0x000fe40004800000 */
[----:B------:R-:W-:Y:S01]  /*0790*/  LOP3.LUT R22, R22, R9, RZ, 0xc0, !PT ;  /* 0x0000000916167212 */ /* 0x000fe200078ec0ff */
[----:B------:R0:W2:Y:S01]  /*07a0*/  @!UP1 SYNCS.EXCH.64 URZ, [UR6+0x58], UR4 ;  /* 0x00005804063f95b2 */ /* 0x0000a20008000100 */
[----:B------:R-:W-:Y:S01]  /*07b0*/  SEL R18, R18, 0x2, P6 ;  /* 0x0000000212127807 */ /* 0x000fe20003000000 */
[----:B------:R-:W-:Y:S01]  /*07c0*/  NOP ;  /* 0x0000000000007918 */ /* 0x000fe20000000000 */
[----:B------:R-:W-:Y:S05]  /*07d0*/  @!P2 BRA `(.L_x_3) ;  /* 0x000000000008a947 */ /* 0x000fea0003800000 */
[----:B-12-4-:R-:W-:Y:S01]  /*07e0*/  UCGABAR_ARV ;  /* 0x00000000000079c7 */ /* 0x016fe20008000000 */
[----:B------:R-:W-:Y:S05]  /*07f0*/  BRA `(.L_x_4) ;  /* 0x0000000000047947 */ /* 0x000fea0003800000 */
.L_x_3:
[----:B-12-4-:R-:W-:Y:S01]  /*0800*/  NOP ;  /* 0x0000000000007918 */ /* 0x016fe20000000000 */
.L_x_4:
[----:B------:R-:W1:Y:S01]  /*0810*/  LDC R2, c[0x0][0x65c] ;  /* 0x00019700ff027b82 */ /* 0x000e620000000800 */
[----:B------:R-:W-:Y:S02]  /*0820*/  IMAD.U32 R8, RZ, RZ, UR8 ;  /* 0x00000008ff087e24 */ /* 0x000fe4000f8e00ff */
[----:B------:R-:W-:Y:S01]  /*0830*/  IMAD.MOV.U32 R9, RZ, RZ, RZ ;  /* 0x000000ffff097224 */ /* 0x000fe200078e00ff */
[----:B-1----:R-:W-:-:S04]  /*0840*/  ISETP.NE.AND P1, PT, R2, 0x1, PT ;  /* 0x000000010200780c */ /* 0x002fc80003f25270 */
[----:B------:R-:W-:-:S09]  /*0850*/  P2R R5, PR, RZ, 0x2 ;  /* 0x00000002ff057803 */ /* 0x000fd20000000000 */
[----:B------:R-:W1:Y:S01]  /*0860*/  @P1 LDC R17, c[0x0][0x10] ;  /* 0x00000400ff111b82 */ /* 0x000e620000000800 */
[----:B------:R-:W-:Y:S02]  /*0870*/  @P1 IMAD.MOV.U32 R5, RZ, RZ, RZ ;  /* 0x000000ffff051224 */ /* 0x000fe400078e00ff */
[----:B------:R-:W-:-:S05]  /*0880*/  @P1 IMAD.MOV.U32 R15, RZ, RZ, RZ ;  /* 0x000000ffff0f1224 */ /* 0x000fca00078e00ff */
[----:B------:R-:W2:Y:S01]  /*0890*/  @!P1 LDC R13, c[0x0][0xc] ;  /* 0x00000300ff0d9b82 */ /* 0x000ea20000000800 */
[----:B0-----:R-:W-:Y:S01]  /*08a0*/  ULDC UR4, c[0x0][0xc] ;  /* 0x0000030000047ab9 */ /* 0x001fe20000000800 */
[----:B------:R-:W-:Y:S01]  /*08b0*/  ULDC UR5, c[0x0][0x10] ;  /* 0x0000040000057ab9 */ /* 0x000fe20000000800 */
[----:B------:R-:W-:Y:S01]  /*08c0*/  ULDC UR6, c[0x0][0x14] ;  /* 0x0000050000067ab9 */ /* 0x000fe20000000800 */
[----:B------:R-:W-:-:S04]  /*08d0*/  UIMAD.WIDE.U32 UR4, UR4, UR5, URZ ;  /* 0x00000005040472a5 */ /* 0x000fc8000f8e003f */
[----:B------:R-:W-:Y:S02]  /*08e0*/  UIMAD.WIDE.U32 UR38, UR4, UR6, URZ ;  /* 0x00000006042672a5 */ /* 0x000fe4000f8e003f */
[----:B------:R-:W-:-:S04]  /*08f0*/  UIMAD UR37, UR5, UR6, URZ ;  /* 0x00000006052572a4 */ /* 0x000fc8000f8e023f */
[----:B------:R-:W-:Y:S01]  /*0900*/  UIADD3 UR37, UR39, UR37, URZ ;  /* 0x0000002527257290 */ /* 0x000fe2000fffe03f */
[----:B-1----:R-:W-:-:S04]  /*0910*/  @P1 IMAD.WIDE.U32 R16, R17, UR8, R4 ;  /* 0x0000000811101c25 */ /* 0x002fc8000f8e0004 */
[----:B------:R-:W-:Y:S02]  /*0920*/  @P1 IMAD.IADD R17, R17, 0x1, R15 ;  /* 0x0000000111111824 */ /* 0x000fe400078e020f */
[----:B--2---:R-:W-:-:S04]  /*0930*/  @!P1 IMAD.WIDE.U32 R8, R4, R13, R8 ;  /* 0x0000000d04089225 */ /* 0x004fc800078e0008 */
[----:B------:R-:W-:Y:S02]  /*0940*/  @!P1 IMAD.MOV.U32 R16, RZ, RZ, R8 ;  /* 0x000000ffff109224 */ /* 0x000fe400078e0008 */
[----:B------:R-:W-:Y:S01]  /*0950*/  @!P1 IMAD.MOV.U32 R17, RZ, RZ, R9 ;  /* 0x000000ffff119224 */ /* 0x000fe200078e0009 */
[----:B------:R-:W-:Y:S06]  /*0960*/  @!P2 BRA `(.L_x_5) ;  /* 0x00000000000ca947 */ /* 0x000fec0003800000 */
[----:B------:R-:W-:Y:S01]  /*0970*/  UCGABAR_WAIT ;  /* 0x0000000000007dc7 */ /* 0x000fe20008000000 */
[----:B------:R-:W-:Y:S01]  /*0980*/  CCTL.IVALL ;  /* 0x00000000ff00798f */ /* 0x000fe20002000000 */
[----:B------:R-:W-:Y:S05]  /*0990*/  BRA `(.L_x_6) ;  /* 0x0000000000047947 */ /* 0x000fea0003800000 */
.L_x_5:
[----:B------:R-:W-:Y:S06]  /*09a0*/  BAR.SYNC.DEFER_BLOCKING 0x0 ;  /* 0x0000000000007b1d */ /* 0x000fec0000010000 */
.L_x_6:
[----:B------:R-:W-:Y:S05]  /*09b0*/  @!P3 BRA `(.L_x_7) ;  /* 0x000000680028b947 */ /* 0x000fea0003800000 */
[----:B------:R-:W-:-:S13]  /*09c0*/  ISETP.GT.U32.AND P0, PT, R10, 0x1, PT ;  /* 0x000000010a00780c */ /* 0x000fda0003f04070 */
[----:B------:R-:W-:Y:S05]  /*09d0*/  @P0 EXIT ;  /* 0x000000000000094d */ /* 0x000fea0003800000 */
[----:B------:R-:W-:Y:S01]  /*09e0*/  ULDC.64 UR4, c[0x0][0x650] ;  /* 0x0001940000047ab9 */ /* 0x000fe20000000a00 */
[----:B------:R-:W-:Y:S01]  /*09f0*/  PRMT R0, RZ, 0x7610, R0 ;  /* 0x00007610ff007816 */ /* 0x000fe20000000000 */
[----:B------:R-:W-:Y:S01]  /*0a00*/  IMAD.MOV.U32 R103, RZ, RZ, -0x1 ;  /* 0xffffffffff677424 */ /* 0x000fe200078e00ff */
[----:B------:R-:W-:Y:S01]  /*0a10*/  ISETP.GE.U32.AND P0, PT, R16, UR4, PT ;  /* 0x0000000410007c0c */ /* 0x000fe2000bf06070 */
[----:B------:R-:W-:Y:S02]  /*0a20*/  IMAD.MOV.U32 R100, RZ, RZ, -0x1 ;  /* 0xffffffffff647424 */ /* 0x000fe400078e00ff */
[----:B------:R-:W-:Y:S01]  /*0a30*/  IMAD.MOV.U32 R101, RZ, RZ, -0x1 ;  /* 0xffffffffff657424 */ /* 0x000fe200078e00ff */
[----:B------:R-:W-:-:S13]  /*0a40*/  ISETP.GE.U32.AND.EX P0, PT, R17, UR5, PT, P0 ;  /* 0x0000000511007c0c */ /* 0x000fda000bf06100 */
[----:B------:R-:W-:Y:S05]  /*0a50*/  @P0 BRA `(.L_x_8) ;  /* 0x0000000400280947 */ /* 0x000fea0003800000 */
[----:B------:R-:W0:Y:S01]  /*0a60*/  LDC.64 R24, c[0x0][0x628] ;  /* 0x00018a00ff187b82 */ /* 0x000e220000000a00 */
[----:B------:R-:W-:Y:S02]  /*0a70*/  IMAD.MOV.U32 R8, RZ, RZ, R16 ;  /* 0x000000ffff087224 */ /* 0x000fe400078e0010 */
[----:B------:R-:W-:-:S05]  /*0a80*/  IMAD.MOV.U32 R9, RZ, RZ, R17 ;  /* 0x000000ffff097224 */ /* 0x000fca00078e0011 */
[----:B------:R-:W1:Y:S08]  /*0a90*/  LDC R0, c[0x0][0x630] ;  /* 0x00018c00ff007b82 */ /* 0x000e700000000800 */
[----:B------:R-:W2:Y:S01]  /*0aa0*/  LDC.64 R26, c[0x0][0x620] ;  /* 0x00018800ff1a7b82 */ /* 0x000ea20000000a00 */
[----:B0-----:R-:W-:-:S04]  /*0ab0*/  ISETP.NE.U32.AND P0, PT, R24, RZ, PT ;  /* 0x000000ff1800720c */ /* 0x001fc80003f05070 */
[----:B------:R-:W-:-:S13]  /*0ac0*/  ISETP.NE.AND.EX P0, PT, R25, RZ, PT, P0 ;  /* 0x000000ff1900720c */ /* 0x000fda0003f05300 */
[----:B-12---:R-:W-:Y:S05]  /*0ad0*/  @!P0 BRA `(.L_x_9) ;  /* 0x0000000000288947 */ /* 0x006fea0003800000 */
[----:B------:R-:W0:Y:S02]  /*0ae0*/  LDC R15, c[0x0][0x634] ;  /* 0x00018d00ff0f7b82 */ /* 0x000e240000000800 */
[----:B0-----:R-:W-:-:S05]  /*0af0*/  IADD3 R15, P0, R16, R15, RZ ;  /* 0x0000000f100f7210 */ /* 0x001fca0007f1e0ff */
[----:B------:R-:W-:-:S04]  /*0b00*/  IMAD.X R21, RZ, RZ, R17, P0 ;  /* 0x000000ffff157224 */ /* 0x000fc800000e0611 */
[----:B------:R-:W-:-:S04]  /*0b10*/  IMAD.WIDE.U32 R8, R21, R24, RZ ;  /* 0x0000001815087225 */ /* 0x000fc800078e00ff */
[----:B------:R-:W-:-:S04]  /*0b20*/  IMAD.WIDE.U32 R12, P0, R15, R25, R8 ;  /* 0x000000190f0c7225 */ /* 0x000fc80007800008 */
[----:B------:R-:W-:-:S04]  /*0b30*/  IMAD.WIDE.U32 R8, R15, R24, RZ ;  /* 0x000000180f087225 */ /* 0x000fc800078e00ff */
[----:B------:R-:W-:Y:S01]  /*0b40*/  IMAD.X R15, RZ, RZ, RZ, P0 ;  /* 0x000000ffff0f7224 */ /* 0x000fe200000e06ff */
[----:B------:R-:W-:Y:S01]  /*0b50*/  IADD3 RZ, P0, R9, R12, RZ ;  /* 0x0000000c09ff7210 */ /* 0x000fe20007f1e0ff */
[----:B------:R-:W-:-:S04]  /*0b60*/  IMAD.MOV.U32 R14, RZ, RZ, R13 ;  /* 0x000000ffff0e7224 */ /* 0x000fc800078e000d */
[----:B------:R-:W-:-:S08]  /*0b70*/  IMAD.WIDE.U32.X R8, R21, R25, R14, P0 ;  /* 0x0000001915087225 */ /* 0x000fd000000e040e */
.L_x_9:
[----:B------:R-:W0:Y:S01]  /*0b80*/  LDC.64 R28, c[0x0][0x640] ;  /* 0x00019000ff1c7b82 */ /* 0x000e220000000a00 */
[--C-:B------:R-:W-:Y:S01]  /*0b90*/  SHF.R.U64 R101, R8, R0, R9.reuse ;  /* 0x0000000008657219 */ /* 0x100fe20000001209 */
[----:B------:R-:W-:Y:S01]  /*0ba0*/  IMAD R20, R7, R20, R4 ;  /* 0x0000001407147224 */ /* 0x000fe200078e0204 */
[----:B------:R-:W-:Y:S02]  /*0bb0*/  SHF.R.U32.HI R0, RZ, R0, R9 ;  /* 0x00000000ff007219 */ /* 0x000fe40000011609 */
[----:B------:R-:W-:-:S03]  /*0bc0*/  IADD3 R5, P0, RZ, -R101, RZ ;  /* 0x80000065ff057210 */ /* 0x000fc60007f1e0ff */
[----:B------:R-:W1:Y:S02]  /*0bd0*/  LDC R12, c[0x0][0x618] ;  /* 0x00018600ff0c7b82 */ /* 0x000e640000000800 */
[----:B------:R-:W-:-:S04]  /*0be0*/  IMAD.X R9, RZ, RZ, ~R0, P0 ;  /* 0x000000ffff097224 */ /* 0x000fc800000e0e00 */
[-C--:B------:R-:W-:Y:S02]  /*0bf0*/  IMAD R0, R9, R26.reuse, RZ ;  /* 0x0000001a09007224 */ /* 0x080fe400078e02ff */
[----:B------:R-:W2:Y:S01]  /*0c00*/  LDC R14, c[0x0][0x608] ;  /* 0x00018200ff0e7b82 */ /* 0x000ea20000000800 */
[----:B------:R-:W-:-:S04]  /*0c10*/  IMAD.WIDE.U32 R8, R5, R26, R16 ;  /* 0x0000001a05087225 */ /* 0x000fc800078e0010 */
[----:B------:R-:W-:Y:S02]  /*0c20*/  IMAD R5, R5, R27, R0 ;  /* 0x0000001b05057224 */ /* 0x000fe400078e0200 */
[----:B------:R-:W-:Y:S01]  /*0c30*/  IMAD.MOV.U32 R27, RZ, RZ, 0x1 ;  /* 0x00000001ff1b7424 */ /* 0x000fe200078e00ff */
[----:B------:R-:W3:Y:S01]  /*0c40*/  LDC R24, c[0x0][0x658] ;  /* 0x00019600ff187b82 */ /* 0x000ee20000000800 */
[----:B------:R-:W-:Y:S01]  /*0c50*/  IMAD.IADD R5, R9, 0x1, R5 ;  /* 0x0000000109057824 */ /* 0x000fe200078e0205 */
[----:B0-----:R-:W-:Y:S01]  /*0c60*/  ISETP.NE.U32.AND P0, PT, R28, RZ, PT ;  /* 0x000000ff1c00720c */ /* 0x001fe20003f05070 */
[----:B------:R-:W-:-:S03]  /*0c70*/  IMAD.MOV.U32 R9, RZ, RZ, -0x1 ;  /* 0xffffffffff097424 */ /* 0x000fc600078e00ff */
[----:B------:R-:W-:Y:S02]  /*0c80*/  ISETP.NE.AND.EX P0, PT, R29, RZ, PT, P0 ;  /* 0x000000ff1d00720c */ /* 0x000fe40003f05300 */
[----:B------:R-:W0:Y:S01]  /*0c90*/  LDC R21, c[0x0][0x600] ;  /* 0x00018000ff157b82 */ /* 0x000e220000000800 */
[-CC-:B-1----:R-:W-:Y:S02]  /*0ca0*/  SHF.R.U64 R10, R8, R12.reuse, R5.reuse ;  /* 0x0000000c080a7219 */ /* 0x182fe40000001205 */
[----:B------:R-:W-:-:S05]  /*0cb0*/  SHF.R.U32.HI R5, RZ, R12, R5 ;  /* 0x0000000cff057219 */ /* 0x000fca0000011605 */
[----:B------:R-:W1:Y:S01]  /*0cc0*/  LDC R23, c[0x0][0x648] ;  /* 0x00019200ff177b82 */ /* 0x000e620000000800 */
[-CC-:B--2---:R-:W-:Y:S02]  /*0cd0*/  SHF.R.U64 R30, R10, R14.reuse, R5.reuse ;  /* 0x0000000e0a1e7219 */ /* 0x184fe40000001205 */
[----:B------:R-:W-:-:S05]  /*0ce0*/  SHF.R.U32.HI R5, RZ, R14, R5 ;  /* 0x0000000eff057219 */ /* 0x000fca0000011605 */
[----:B------:R-:W2:Y:S01]  /*0cf0*/  LDC R25, c[0x0][0x638] ;  /* 0x00018e00ff197b82 */ /* 0x000ea20000000800 */
[-CC-:B---3--:R-:W-:Y:S02]  /*0d00*/  SHF.R.U64 R14, R30, R24.reuse, R5.reuse ;  /* 0x000000181e0e7219 */ /* 0x188fe40000001205 */
[-C--:B------:R-:W-:Y:S02]  /*0d10*/  SHF.L.U32 R0, R9, R24.reuse, RZ ;  /* 0x0000001809007219 */ /* 0x080fe400000006ff */
[----:B------:R-:W-:Y:S01]  /*0d20*/  SHF.R.U32.HI R5, RZ, R24, R5 ;  /* 0x00000018ff057219 */ /* 0x000fe20000011605 */
[----:B------:R-:W-:Y:S01]  /*0d30*/  IMAD.MOV.U32 R4, RZ, RZ, R14 ;  /* 0x000000ffff047224 */ /* 0x000fe200078e000e */
[----:B------:R-:W-:Y:S01]  /*0d40*/  LOP3.LUT R7, RZ, R0, RZ, 0x33, !PT ;  /* 0x00000000ff077212 */ /* 0x000fe200078e33ff */
[----:B------:R-:W3:Y:S01]  /*0d50*/  LDC R26, c[0x0][0x610] ;  /* 0x00018400ff1a7b82 */ /* 0x000ee20000000800 */
[----:B------:R-:W-:Y:S05]  /*0d60*/  @!P0 BRA `(.L_x_10) ;  /* 0x0000000000288947 */ /* 0x000fea0003800000 */
[----:B------:R-:W4:Y:S02]  /*0d70*/  LDC R13, c[0x0][0x64c] ;  /* 0x00019300ff0d7b82 */ /* 0x000f240000000800 */
[----:B----4-:R-:W-:-:S05]  /*0d80*/  IADD3 R13, P0, R14, R13, RZ ;  /* 0x0000000d0e0d7210 */ /* 0x010fca0007f1e0ff */
        /* <DEDUP_REMOVED lines=8> */
.L_x_10:
[----:B-1----:R-:W-:Y:S01]  /*0e10*/  SHF.R.U64 R4, R4, R23, R5 ;  /* 0x0000001704047219 */ /* 0x002fe20000001205 */
[----:B0-----:R-:W-:Y:S01]  /*0e20*/  VIADD R5, R21, 0xffffffff ;  /* 0xffffffff15057836 */ /* 0x001fe20000000000 */
[----:B------:R-:W-:Y:S02]  /*0e30*/  SHF.L.U32 R0, R27, R24, RZ ;  /* 0x000000181b007219 */ /* 0x000fe400000006ff */
[----:B------:R-:W-:Y:S01]  /*0e40*/  LOP3.LUT R7, R30, R7, RZ, 0xc0, !PT ;  /* 0x000000071e077212 */ /* 0x000fe200078ec0ff */
[----:B------:R-:W-:Y:S01]  /*0e50*/  IMAD.MOV R8, RZ, RZ, -R4 ;  /* 0x000000ffff087224 */ /* 0x000fe200078e0a04 */
[----:B------:R-:W-:Y:S02]  /*0e60*/  SEL R3, R3, R20, !P1 ;  /* 0x0000001403037207 */ /* 0x000fe40004800000 */
[----:B------:R-:W-:Y:S01]  /*0e70*/  LOP3.LUT R5, R10, R5, RZ, 0xc0, !PT ;  /* 0x000000050a057212 */ /* 0x000fe200078ec0ff */
[----:B------:R-:W-:Y:S02]  /*0e80*/  IMAD R4, R0, R4, R7 ;  /* 0x0000000400047224 */ /* 0x000fe400078e0207 */
[----:B--2---:R-:W-:-:S02]  /*0e90*/  IMAD R0, R8, R25, R14 ;  /* 0x0000001908007224 */ /* 0x004fc400078e020e */
[----:B---3--:R-:W-:Y:S02]  /*0ea0*/  IMAD R3, R4, R26, R3 ;  /* 0x0000001a04037224 */ /* 0x008fe400078e0203 */
[----:B------:R-:W-:Y:S02]  /*0eb0*/  IMAD.MOV.U32 R7, RZ, RZ, 0x1 ;  /* 0x00000001ff077424 */ /* 0x000fe400078e00ff */
[----:B------:R-:W-:-:S03]  /*0ec0*/  IMAD R4, R0, R21, R5 ;  /* 0x0000001500047224 */ /* 0x000fc600078e0205 */
[----:B------:R-:W-:Y:S02]  /*0ed0*/  PRMT R0, R7, 0x7610, R0 ;  /* 0x0000761007007816 */ /* 0x000fe40000000000 */
[----:B------:R-:W-:Y:S02]  /*0ee0*/  SEL R100, R4, R3, !P1 ;  /* 0x0000000304647207 */ /* 0x000fe40004800000 */
[----:B------:R-:W-:-:S07]  /*0ef0*/  SEL R103, R3, R4, !P1 ;  /* 0x0000000403677207 */ /* 0x000fce0004800000 */
.L_x_8:
[----:B------:R-:W-:-:S08]  /*0f00*/  NOP ;  /* 0x0000000000007918 */ /* 0x000fd00000000000 */
[----:B------:R-:W0:Y:S02]  /*0f10*/  USETMAXREG.TRY_ALLOC.CTAPOOL UP0, 0xe8 ;  /* 0x000000e8000079c8 */ /* 0x000e240008000600 */
[----:B0-----:R-:W-:-:S13]  /*0f20*/  PLOP3.LUT P0, PT, PT, PT, UP0, 0x80, 0x0 ;  /* 0x000000000000781c */ /* 0x001fda0003f0f008 */
[----:B------:R-:W-:Y:S05]  /*0f30*/  @!P0 BRA `(.L_x_8) ;  /* 0xfffffffc00f08947 */ /* 0x000fea000383ffff */
[----:B------:R-:W-:Y:S01]  /*0f40*/  ULDC.64 UR4, c[0x0][0x598] ;  /* 0x0001660000047ab9 */ /* 0x000fe20000000a00 */
[----:B------:R-:W-:Y:S01]  /*0f50*/  ULDC.64 UR40, c[0x0][0x208] ;  /* 0x0000820000287ab9 */ /* 0x000fe20000000a00 */
[----:B------:R-:W-:-:S04]  /*0f60*/  ISETP.NE.U32.AND P0, PT, RZ, UR4, PT ;  /* 0x00000004ff007c0c */ /* 0x000fc8000bf05070 */
[----:B------:R-:W-:-:S13]  /*0f70*/  ISETP.NE.AND.EX P0, PT, RZ, UR5, PT, P0 ;  /* 0x00000005ff007c0c */ /* 0x000fda000bf05300 */
[----:B------:R-:W-:Y:S05]  /*0f80*/  @!P0 BRA `(.L_x_11) ;  /* 0x00000000001c8947 */ /* 0x000fea0003800000 */
[----:B------:R-:W0:Y:S02]  /*0f90*/  LDC.64 R4, c[0x0][0x598] ;  /* 0x00016600ff047b82 */ /* 0x000e240000000a00 */
[----:B0-----:R-:W2:Y:S02]  /*0fa0*/  LDG.E.64 R4, desc[UR40][R4.64] ;  /* 0x0000002804047981 */ /* 0x001ea4000c1e1b00 */
[----:B--2---:R-:W-:-:S04]  /*0fb0*/  ISETP.NE.U32.AND P0, PT, R4, RZ, PT ;  /* 0x000000ff0400720c */ /* 0x004fc80003f05070 */
[----:B------:R-:W-:-:S13]  /*0fc0*/  ISETP.NE.AND.EX P0, PT, R5, RZ, PT, P0 ;  /* 0x000000ff0500720c */ /* 0x000fda0003f05300 */
[----:B------:R-:W-:Y:S05]  /*0fd0*/  @!P0 BRA `(.L_x_11) ;  /* 0x0000000000088947 */ /* 0x000fea0003800000 */
[----:B------:R0:W5:Y:S01]  /*0fe0*/  LD.E R23, desc[UR40][R4.64] ;  /* 0x0000002804177980 */ /* 0x000162000c101900 */
[----:B------:R-:W-:Y:S05]  /*0ff0*/  BRA `(.L_x_12) ;  /* 0x0000000000247947 */ /* 0x000fea0003800000 */
.L_x_11:
[----:B------:R-:W-:Y:S02]  /*1000*/  ULDC.64 UR4, c[0x0][0x588] ;  /* 0x0001620000047ab9 */ /* 0x000fe40000000a00 */
[----:B------:R-:W-:-:S04]  /*1010*/  ISETP.NE.U32.AND P0, PT, RZ, UR4, PT ;  /* 0x00000004ff007c0c */ /* 0x000fc8000bf05070 */
[----:B------:R-:W-:-:S13]  /*1020*/  ISETP.NE.AND.EX P0, PT, RZ, UR5, PT, P0 ;  /* 0x00000005ff007c0c */ /* 0x000fda000bf05300 */
[----:B------:R-:W-:Y:S05]  /*1030*/  @!P0 BRA `(.L_x_13) ;  /* 0x00000000000c8947 */ /* 0x000fea0003800000 */
[----:B------:R-:W0:Y:S02]  /*1040*/  LDC.64 R4, c[0x0][0x588] ;  /* 0x00016200ff047b82 */ /* 0x000e240000000a00 */
[----:B0-----:R1:W5:Y:S01]  /*1050*/  LDG.E R23, desc[UR40][R4.64] ;  /* 0x0000002804177981 */ /* 0x001362000c1e1900 */
[----:B------:R-:W-:Y:S05]  /*1060*/  BRA `(.L_x_12) ;  /* 0x0000000000087947 */ /* 0x000fea0003800000 */
.L_x_13:
[----:B------:R-:W-:Y:S02]  /*1070*/  ULDC UR4, c[0x0][0x580] ;  /* 0x0001600000047ab9 */ /* 0x000fe40000000800 */
[----:B------:R-:W-:-:S07]  /*1080*/  IMAD.U32 R23, RZ, RZ, UR4 ;  /* 0x00000004ff177e24 */ /* 0x000fce000f8e00ff */
.L_x_12:
[----:B------:R-:W-:Y:S02]  /*1090*/  ULDC.64 UR4, c[0x0][0x5a0] ;  /* 0x0001680000047ab9 */ /* 0x000fe40000000a00 */
[----:B------:R-:W-:-:S04]  /*10a0*/  ISETP.NE.U32.AND P0, PT, RZ, UR4, PT ;  /* 0x00000004ff007c0c */ /* 0x000fc8000bf05070 */
[----:B------:R-:W-:-:S13]  /*10b0*/  ISETP.NE.AND.EX P0, PT, RZ, UR5, PT, P0 ;  /* 0x00000005ff007c0c */ /* 0x000fda000bf05300 */
[----:B------:R-:W-:Y:S05]  /*10c0*/  @!P0 BRA `(.L_x_14) ;  /* 0x00000000001c8947 */ /* 0x000fea0003800000 */
[----:B01----:R-:W0:Y:S02]  /*10d0*/  LDC.64 R4, c[0x0][0x5a0] ;  /* 0x00016800ff047b82 */ /* 0x003e240000000a00 */
[----:B0-----:R-:W2:Y:S02]  /*10e0*/  LDG.E.64 R4, desc[UR40][R4.64] ;  /* 0x0000002804047981 */ /* 0x001ea4000c1e1b00 */
[----:B--2---:R-:W-:-:S04]  /*10f0*/  ISETP.NE.U32.AND P0, PT, R4, RZ, PT ;  /* 0x000000ff0400720c */ /* 0x004fc80003f05070 */
[----:B------:R-:W-:-:S13]  /*1100*/  ISETP.NE.AND.EX P0, PT, R5, RZ, PT, P0 ;  /* 0x000000ff0500720c */ /* 0x000fda0003f05300 */
[----:B------:R-:W-:Y:S05]  /*1110*/  @!P0 BRA `(.L_x_14) ;  /* 0x0000000000088947 */ /* 0x000fea0003800000 */
[----:B------:R0:W5:Y:S01]  /*1120*/  LD.E R90, desc[UR40][R4.64] ;  /* 0x00000028045a7980 */ /* 0x000162000c101900 */
[----:B------:R-:W-:Y:S05]  /*1130*/  BRA `(.L_x_15) ;  /* 0x0000000000247947 */ /* 0x000fea0003800000 */
.L_x_14:
[----:B------:R-:W-:Y:S02]  /*1140*/  ULDC.64 UR4, c[0x0][0x590] ;  /* 0x0001640000047ab9 */ /* 0x000fe40000000a00 */
[----:B------:R-:W-:-:S04]  /*1150*/  ISETP.NE.U32.AND P0, PT, RZ, UR4, PT ;  /* 0x00000004ff007c0c */ /* 0x000fc8000bf05070 */
[----:B------:R-:W-:-:S13]  /*1160*/  ISETP.NE.AND.EX P0, PT, RZ, UR5, PT, P0 ;  /* 0x00000005ff007c0c */ /* 0x000fda000bf05300 */
[----:B------:R-:W-:Y:S05]  /*1170*/  @!P0 BRA `(.L_x_16) ;  /* 0x00000000000c8947 */ /* 0x000fea0003800000 */
[----:B------:R-:W2:Y:S02]  /*1180*/  LDC.64 R90, c[0x0][0x590] ;  /* 0x00016400ff5a7b82 */ /* 0x000ea40000000a00 */
[----:B--2---:R2:W5:Y:S01]  /*1190*/  LDG.E R90, desc[UR40][R90.64] ;  /* 0x000000285a5a7981 */ /* 0x004562000c1e1900 */
[----:B------:R-:W-:Y:S05]  /*11a0*/  BRA `(.L_x_15) ;  /* 0x0000000000087947 */ /* 0x000fea0003800000 */
.L_x_16:
[----:B------:R-:W-:Y:S02]  /*11b0*/  ULDC UR4, c[0x0][0x584] ;  /* 0x0001610000047ab9 */ /* 0x000fe40000000800 */
[----:B------:R-:W-:-:S07]  /*11c0*/  IMAD.U32 R90, RZ, RZ, UR4 ;  /* 0x00000004ff5a7e24 */ /* 0x000fce000f8e00ff */
.L_x_15:
[----:B------:R-:W-:-:S13]  /*11d0*/  LOP3.LUT P0, RZ, R0, 0xff, RZ, 0xc0, !PT ;  /* 0x000000ff00ff7812 */ /* 0x000fda000780c0ff */
[----:B------:R-:W-:Y:S05]  /*11e0*/  @!P0 EXIT ;  /* 0x000000000000894d */ /* 0x000fea0003800000 */
[----:B------:R-:W3:Y:S01]  /*11f0*/  LDC R93, c[0x0][0x658] ;  /* 0x00019600ff5d7b82 */ /* 0x000ee20000000800 */
[----:B------:R-:W-:Y:S01]  /*1200*/  ULDC.64 UR6, c[0x0][0x288] ;  /* 0x0000a20000067ab9 */ /* 0x000fe20000000a00 */
[----:B------:R-:W-:Y:S01]  /*1210*/  LOP3.LUT R6, R6, 0x1, RZ, 0xc0, !PT ;  /* 0x0000000106067812 */ /* 0x000fe200078ec0ff */
[----:B------:R-:W-:Y:S01]  /*1220*/  UIADD3 UR4, UR7, 0x7f, URZ ;  /* 0x0000007f07047890 */ /* 0x000fe2000fffe03f */
[----:B------:R-:W-:Y:S01]  /*1230*/  SHF.R.U32.HI R0, RZ, 0x2, R95 ;  /* 0x00000002ff007819 */ /* 0x000fe2000001165f */
[----:B------:R-:W-:Y:S01]  /*1240*/  IMAD.U32 R3, RZ, RZ, UR6 ;  /* 0x00000006ff037e24 */ /* 0x000fe2000f8e00ff */
[----:B------:R-:W-:Y:S01]  /*1250*/  SHF.R.U32.HI R11, RZ, 0x1, R11 ;  /* 0x00000001ff0b7819 */ /* 0x000fe2000001160b */
[----:B------:R-:W-:Y:S01]  /*1260*/  USHF.R.S32.HI UR5, URZ, 0x1f, UR4 ;  /* 0x0000001f3f057899 */ /* 0x000fe20008011404 */
[----:B01----:R-:W0:Y:S01]  /*1270*/  LDC.64 R4, c[0x0][0x5c8] ;  /* 0x00017200ff047b82 */ /* 0x003e220000000a00 */
[----:B------:R-:W-:Y:S01]  /*1280*/  LOP3.LUT R94, R95, 0x3, RZ, 0xc0, !PT ;  /* 0x000000035f5e7812 */ /* 0x000fe200078ec0ff */
[----:B------:R-:W-:Y:S01]  /*1290*/  IMAD.SHL.U32 R7, R6, 0x40, RZ ;  /* 0x0000004006077824 */ /* 0x000fe200078e00ff */
[----:B------:R-:W-:Y:S01]  /*12a0*/  LOP3.LUT R0, R0, 0x7, RZ, 0xc0, !PT ;  /* 0x0000000700007812 */ /* 0x000fe200078ec0ff */
[----:B------:R-:W-:Y:S01]  /*12b0*/  ULEA.HI UR5, UR5, UR4, URZ, 0x7 ;  /* 0x0000000405057291 */ /* 0x000fe2000f8f383f */
[----:B------:R-:W-:Y:S01]  /*12c0*/  LOP3.LUT R11, R11, 0x30, RZ, 0xc0, !PT ;  /* 0x000000300b0b7812 */ /* 0x000fe200078ec0ff */
[----:B------:R-:W-:Y:S01]  /*12d0*/  IMAD R94, R94, -0x2, R3 ;  /* 0xfffffffe5e5e7824 */ /* 0x000fe200078e0203 */
[--C-:B------:R-:W-:Y:S01]  /*12e0*/  LOP3.LUT R88, R7, 0x40, R0.reuse, 0xe2, !PT ;  /* 0x0000004007587812 */ /* 0x100fe200078ee200 */
[----:B------:R-:W1:Y:S01]  /*12f0*/  LDC R97, c[0x0][0x600] ;  /* 0x00018000ff617b82 */ /* 0x000e620000000800 */
[----:B------:R-:W-:Y:S01]  /*1300*/  IADD3 R3, RZ, -R11, -R0 ;  /* 0x8000000bff037210 */ /* 0x000fe20007ffe800 */
[----:B------:R-:W-:Y:S01]  /*1310*/  IMAD.MOV.U32 R0, RZ, RZ, -0x1 ;  /* 0xffffffffff007424 */ /* 0x000fe200078e00ff */
[----:B------:R-:W-:Y:S01]  /*1320*/  USHF.R.S32.HI UR43, URZ, 0x7, UR5 ;  /* 0x000000073f2b7899 */ /* 0x000fe20008011405 */
[----:B------:R-:W-:Y:S01]  /*1330*/  IMAD.MOV.U32 R8, RZ, RZ, 0x1 ;  /* 0x00000001ff087424 */ /* 0x000fe200078e00ff */
[C---:B------:R-:W-:Y:S01]  /*1340*/  LOP3.LUT R96, R95.reuse, 0x80, RZ, 0xc0, !PT ;  /* 0x000000805f607812 */ /* 0x040fe200078ec0ff */
[----:B------:R-:W-:Y:S01]  /*1350*/  IMAD R3, R6, -0x40, R3 ;  /* 0xffffffc006037824 */ /* 0x000fe200078e0203 */
[----:B------:R-:W-:Y:S01]  /*1360*/  UISETP.LT.AND UP0, UPT, UR43, 0x1, UPT ;  /* 0x000000012b00788c */ /* 0x000fe2000bf01270 */
[----:B---3--:R-:W-:Y:S01]  /*1370*/  SHF.L.U32 R0, R0, R93, RZ ;  /* 0x0000005d00007219 */ /* 0x008fe200000006ff */
[----:B------:R-:W-:Y:S01]  /*1380*/  ULDC UR4, c[0x0][0x284] ;  /* 0x0000a10000047ab9 */ /* 0x000fe20000000800 */
[----:B------:R-:W-:Y:S01]  /*1390*/  LOP3.LUT R88, R88, R11, RZ, 0xfc, !PT ;  /* 0x0000000b58587212 */ /* 0x000fe200078efcff */
[----:B------:R-:W-:Y:S01]  /*13a0*/  USEL UR44, UR43, 0x1, UP0 ;  /* 0x000000012b2c7887 */ /* 0x000fe20008000000 */
[----:B------:R-:W-:Y:S01]  /*13b0*/  SHF.L.U32 R93, R8, R93, RZ ;  /* 0x0000005d085d7219 */ /* 0x000fe200000006ff */
[----:B------:R-:W-:Y:S01]  /*13c0*/  IMAD.SHL.U32 R95, R95, 0x2, RZ ;  /* 0x000000025f5f7824 */ /* 0x000fe200078e00ff */
[----:B------:R-:W-:Y:S01]  /*13d0*/  LOP3.LUT R102, R18, 0x1, RZ, 0xfc, !PT ;  /* 0x0000000112667812 */ /* 0x000fe200078efcff */
[----:B------:R-:W-:Y:S01]  /*13e0*/  VIADD R99, R3, UR4 ;  /* 0x0000000403637c36 */ /* 0x000fe20008000000 */
[C---:B0-----:R-:W-:Y:S01]  /*13f0*/  SHF.L.U64.HI R92, R4.reuse, 0x3, R5 ;  /* 0x00000003045c7819 */ /* 0x041fe20000010205 */
[----:B--2---:R-:W-:Y:S01]  /*1400*/  IMAD.SHL.U32 R91, R4, 0x8, RZ ;  /* 0x00000008045b7824 */ /* 0x004fe200078e00ff */
[----:B------:R-:W-:Y:S01]  /*1410*/  SHF.R.U32.HI R96, RZ, 0x7, R96 ;  /* 0x00000007ff607819 */ /* 0x000fe20000011660 */
[----:B------:R-:W-:Y:S01]  /*1420*/  IMAD.MOV.U32 R89, RZ, RZ, RZ ;  /* 0x000000ffff597224 */ /* 0x000fe200078e00ff */
[----:B------:R-:W-:Y:S01]  /*1430*/  LOP3.LUT R98, RZ, R0, RZ, 0x33, !PT ;  /* 0x00000000ff627212 */ /* 0x000fe200078e33ff */
[----:B------:R-:W-:Y:S01]  /*1440*/  UIADD3 UR44, UR43, -UR44, URZ ;  /* 0x8000002c2b2c7290 */ /* 0x000fe2000fffe03f */
[----:B------:R-:W-:Y:S01]  /*1450*/  UMOV UR36, URZ ;  /* 0x0000003f00247c82 */ /* 0x000fe20008000000 */
[----:B-1----:R-:W-:Y:S01]  /*1460*/  VIADD R97, R97, 0xffffffff ;  /* 0xffffffff61617836 */ /* 0x002fe20000000000 */
[----:B------:R-:W-:-:S09]  /*1470*/  UMOV UR42, URZ ;  /* 0x0000003f002a7c82 */ /* 0x000fd20008000000 */
.L_x_162:
[----:B0-----:R-:W0:Y:S01]  /*1480*/  SHFL.IDX PT, R0, R96, RZ, 0x1f ;  /* 0x00001fff60007589 */ /* 0x001e2200000e0000 */
[----:B-1----:R-:W1:Y:S01]  /*1490*/  S2UR UR7, SR_CgaCtaId ;  /* 0x00000000000779c3 */ /* 0x002e620000008800 */
[----:B------:R-:W-:Y:S01]  /*14a0*/  UMOV UR6, 0x400 ;  /* 0x0000040000067882 */ /* 0x000fe20000000000 */
[----:B0-----:R-:W-:Y:S01]  /*14b0*/  R2UR UR4, R0 ;  /* 0x00000000000472ca */ /* 0x001fe200000e0000 */
[----:B-1----:R-:W-:-:S12]  /*14c0*/  ULEA UR6, UR7, UR6, 0x18 ;  /* 0x0000000607067291 */ /* 0x002fd8000f8ec03f */
[----:B------:R-:W-:-:S04]  /*14d0*/  ULEA.HI UR5, UR4, UR4, URZ, 0x1 ;  /* 0x0000000404057291 */ /* 0x000fc8000f8f083f */
[----:B------:R-:W-:-:S04]  /*14e0*/  ULOP3.LUT UR5, UR5, 0x7fffe, URZ, 0xc0, !UPT ;  /* 0x0007fffe05057892 */ /* 0x000fc8000f8ec03f */
[----:B------:R-:W-:-:S03]  /*14f0*/  UIADD3 UR5, UR4, -UR5, URZ ;  /* 0x8000000504057290 */ /* 0x000fc6000fffe03f */
[----:B------:R-:W-:Y:S01]  /*1500*/  ULDC UR4, c[0x0][0x28c] ;  /* 0x0000a30000047ab9 */ /* 0x000fe20000000800 */
[----:B------:R-:W-:Y:S01]  /*1510*/  ULEA UR5, UR5, UR6, 0xd ;  /* 0x0000000605057291 */ /* 0x000fe2000f8e683f */
[----:B------:R-:W-:-:S03]  /*1520*/  ISETP.LT.AND P0, PT, RZ, UR4, PT ;  /* 0x00000004ff007c0c */ /* 0x000fc6000bf01270 */
[----:B------:R-:W-:-:S04]  /*1530*/  UIADD3 UR5, UR5, 0x100, URZ ;  /* 0x0000010005057890 */ /* 0x000fc8000fffe03f */
[----:B------:R-:W-:-:S04]  /*1540*/  USHF.R.U32.HI UR5, URZ, 0x4, UR5 ;  /* 0x000000043f057899 */ /* 0x000fc80008011605 */
[----:B------:R-:W-:-:S04]  /*1550*/  ULOP3.LUT UR5, UR5, 0x3fff, URZ, 0xc0, !UPT ;  /* 0x00003fff05057892 */ /* 0x000fc8000f8ec03f */
[----:B------:R-:W-:Y:S01]  /*1560*/  ULOP3.LUT UR45, UR5, 0x10000, URZ, 0xfc, !UPT ;  /* 0x00010000052d7892 */ /* 0x000fe2000f8efc3f */
[----:B---345:R-:W-:Y:S11]  /*1570*/  @P0 BRA `(.L_x_17) ;  /* 0x0000000000400947 */ /* 0x038ff60003800000 */
[----:B------:R-:W-:Y:S01]  /*1580*/  MOV R0, 0x0 ;  /* 0x0000000000007802 */ /* 0x000fe20000000f00 */
[----:B------:R-:W-:Y:S01]  /*1590*/  ULDC.64 UR4, c[0x4][0x68] ;  /* 0x01001a0000047ab9 */ /* 0x000fe20000000a00 */
[----:B------:R-:W-:Y:S01]  /*15a0*/  ULDC.64 UR6, c[0x4][0x8] ;  /* 0x0100020000067ab9 */ /* 0x000fe20000000a00 */
[----:B------:R-:W-:Y:S01]  /*15b0*/  IMAD.U32 R4, RZ, RZ, UR4 ;  /* 0x00000004ff047e24 */ /* 0x000fe2000f8e00ff */
[----:B------:R0:W1:Y:S01]  /*15c0*/  LDC.64 R14, c[0x4][R0] ;  /* 0x01000000000e7b82 */ /* 0x0000620000000a00 */
[----:B------:R-:W-:Y:S01]  /*15d0*/  IMAD.U32 R5, RZ, RZ, UR5 ;  /* 0x00000005ff057e24 */ /* 0x000fe2000f8e00ff */
[----:B------:R-:W-:Y:S01]  /*15e0*/  ULDC.64 UR4, c[0x4][0x70] ;  /* 0x01001c0000047ab9 */ /* 0x000fe20000000a00 */
[----:B------:R-:W-:Y:S02]  /*15f0*/  IMAD.U32 R10, RZ, RZ, UR6 ;  /* 0x00000006ff0a7e24 */ /* 0x000fe4000f8e00ff */
[----:B------:R-:W-:Y:S02]  /*1600*/  IMAD.U32 R6, RZ, RZ, UR4 ;  /* 0x00000004ff067e24 */ /* 0x000fe4000f8e00ff */
[----:B------:R-:W-:-:S02]  /*1610*/  IMAD.U32 R7, RZ, RZ, UR5 ;  /* 0x00000005ff077e24 */ /* 0x000fc4000f8e00ff */
[----:B------:R-:W-:Y:S02]  /*1620*/  IMAD.U32 R11, RZ, RZ, UR7 ;  /* 0x00000007ff0b7e24 */ /* 0x000fe4000f8e00ff */
[----:B------:R-:W-:Y:S02]  /*1630*/  IMAD.MOV.U32 R8, RZ, RZ, 0x1e1 ;  /* 0x000001e1ff087424 */ /* 0x000fe400078e00ff */
[----:B------:R-:W-:Y:S02]  /*1640*/  IMAD.MOV.U32 R12, RZ, RZ, 0x1 ;  /* 0x00000001ff0c7424 */ /* 0x000fe400078e00ff */
[----:B0-----:R-:W-:-:S07]  /*1650*/  IMAD.MOV.U32 R13, RZ, RZ, RZ ;  /* 0x000000ffff0d7224 */ /* 0x001fce00078e00ff */
[----:B------:R-:W-:-:S07]  /*1660*/  LEPC R20, `(.L_x_17) ;  /* 0x000000001014794e */ /* 0x000fce0000000000 */
[----:B-1---5:R-:W-:Y:S05]  /*1670*/  CALL.ABS.NOINC R14 ;  /* 0x000000000e007343 */ /* 0x022fea0003c00000 */
.L_x_17:
[----:B------:R-:W-:-:S13]  /*1680*/  ISETP.NE.AND P0, PT, R102, 0x3, PT ;  /* 0x000000036600780c */ /* 0x000fda0003f05270 */
[----:B------:R-:W-:Y:S05]  /*1690*/  @!P0 BRA `(.L_x_18) ;  /* 0x0000000000048947 */ /* 0x000fea0003800000 */
[----:B------:R-:W-:Y:S01]  /*16a0*/  BPT.TRAP 0x1 ;  /* 0x000000040000795c */ /* 0x000fe20000300000 */
.L_x_18:
[----:B------:R-:W0:Y:S01]  /*16b0*/  S2UR UR5, SR_CgaCtaId ;  /* 0x00000000000579c3 */ /* 0x000e220000008800 */
[----:B------:R-:W-:Y:S01]  /*16c0*/  UMOV UR4, 0x400 ;  /* 0x0000040000047882 */ /* 0x000fe20000000000 */
[----:B------:R-:W-:Y:S02]  /*16d0*/  IMAD.U32 R0, RZ, RZ, UR36 ;  /* 0x00000024ff007e24 */ /* 0x000fe4000f8e00ff */
[----:B------:R-:W-:-:S03]  /*16e0*/  IMAD.U32 R3, RZ, RZ, UR42 ;  /* 0x0000002aff037e24 */ /* 0x000fc6000f8e00ff */
[----:B------:R-:W-:Y:S01]  /*16f0*/  SHF.L.U32 R0, R0, 0x1f, RZ ;  /* 0x0000001f00007819 */ /* 0x000fe200000006ff */
[----:B0-----:R-:W-:-:S06]  /*1700*/  ULEA UR4, UR5, UR4, 0x18 ;  /* 0x0000000405047291 */ /* 0x001fcc000f8ec03f */
[----:B------:R-:W-:-:S04]  /*1710*/  IMAD.U32 R6, RZ, RZ, UR4 ;  /* 0x00000004ff067e24 */ /* 0x000fc8000f8e00ff */
[----:B------:R-:W-:-:S04]  /*1720*/  IMAD R3, R3, 0x8, R6 ;  /* 0x0000000803037824 */ /* 0x000fc800078e0206 */
[----:B------:R0:W1:Y:S01]  /*1730*/  SYNCS.PHASECHK.TRANS64.TRYWAIT P1, [R3+URZ], R0 ;  /* 0x00000000030075a7 */ /* 0x000062000802017f */
[----:B------:R-:W-:Y:S05]  /*1740*/  @!P0 BRA `(.L_x_19) ;  /* 0x0000000000048947 */ /* 0x000fea0003800000 */
[----:B------:R-:W-:Y:S01]  /*1750*/  BPT.TRAP 0x1 ;  /* 0x000000040000795c */ /* 0x000fe20000300000 */
.L_x_19:
[----:B------:R-:W-:-:S05]  /*1760*/  IMAD.U32 R4, RZ, RZ, UR44 ;  /* 0x0000002cff047e24 */ /* 0x000fca000f8e00ff */
[----:B------:R-:W-:Y:S01]  /*1770*/  ISETP.GE.AND P2, PT, R4, 0x1, PT ;  /* 0x000000010400780c */ /* 0x000fe20003f46270 */
[----:B-1----:R-:W-:-:S12]  /*1780*/  @P1 BRA `(.L_x_20) ;  /* 0x0000000000081947 */ /* 0x002fd80003800000 */
[----:B------:R-:W1:Y:S02]  /*1790*/  SYNCS.PHASECHK.TRANS64.TRYWAIT P1, [R3+URZ], R0 ;  /* 0x00000000030075a7 */ /* 0x000e64000802017f */
[----:B-1----:R-:W-:Y:S05]  /*17a0*/  @!P1 BRA `(.L_x_21) ;  /* 0x0000007000c49947 */ /* 0x002fea0003800000 */
.L_x_20:
[----:B------:R-:W-:Y:S05]  /*17b0*/  WARPSYNC.ALL ;  /* 0x0000000000007948 */ /* 0x000fea0003800000 */
[----:B------:R-:W-:Y:S01]  /*17c0*/  R2UR UR4, R6 ;  /* 0x00000000060472ca */ /* 0x000fe200000e0000 */
[----:B------:R-:W-:Y:S01]  /*17d0*/  ULEA UR8, UR42, UR45, 0xc ;  /* 0x0000002d2a087291 */ /* 0x000fe2000f8e603f */
[----:B------:R-:W-:Y:S01]  /*17e0*/  WARPGROUP.ARRIVE ;  /* 0x00000000000079c5 */ /* 0x000fe20000000000 */
[----:B------:R-:W-:Y:S01]  /*17f0*/  UMOV UR9, 0x40000040 ;  /* 0x4000004000097882 */ /* 0x000fe20000000000 */
[----:B------:R-:W-:Y:S01]  /*1800*/  UMOV UR11, 0x40000040 ;  /* 0x40000040000b7882 */ /* 0x000fe20000000000 */
[----:B------:R-:W-:Y:S01]  /*1810*/  UIADD3 UR12, UR8, 0x2, URZ ;  /* 0x00000002080c7890 */ /* 0x000fe2000fffe03f */
[----:B------:R-:W-:Y:S01]  /*1820*/  UMOV UR13, 0x40000040 ;  /* 0x40000040000d7882 */ /* 0x000fe20000000000 */
[----:B------:R-:W-:-:S06]  /*1830*/  UMOV UR15, 0x40000040 ;  /* 0x40000040000f7882 */ /* 0x000fcc0000000000 */
[----:B------:R-:W-:-:S04]  /*1840*/  UIADD3 UR4, UR4, 0x40100, URZ ;  /* 0x0004010004047890 */ /* 0x000fc8000fffe03f */
[----:B------:R-:W-:-:S04]  /*1850*/  USHF.R.U32.HI UR4, URZ, 0x4, UR4 ;  /* 0x000000043f047899 */ /* 0x000fc80008011604 */
[----:B------:R-:W-:-:S04]  /*1860*/  ULOP3.LUT UR4, UR4, 0x3fff, URZ, 0xc0, !UPT ;  /* 0x00003fff04047892 */ /* 0x000fc8000f8ec03f */
[----:B------:R-:W-:-:S04]  /*1870*/  ULOP3.LUT UR4, UR4, 0x10000, URZ, 0xfc, !UPT ;  /* 0x0001000004047892 */ /* 0x000fc8000f8efc3f */
[----:B------:R-:W-:-:S04]  /*1880*/  ULEA UR6, UR42, UR4, 0xc ;  /* 0x000000042a067291 */ /* 0x000fc8000f8e603f */
[----:B------:R-:W-:-:S03]  /*1890*/  UIADD3 UR14, UR6, 0x2, URZ ;  /* 0x00000002060e7890 */ /* 0x000fc6000fffe03f */
[----:B------:R-:W-:Y:S02]  /*18a0*/  UMOV UR10, UR6 ;  /* 0x00000006000a7c82 */ /* 0x000fe40008000000 */
[----:B------:R-:W-:Y:S01]  /*18b0*/  HGMMA.64x128x8.F32.TF32 R24, gdesc[UR8], RZ, !UPT, gsb0 ;  /* 0x05e00000081879f0 */ /* 0x000fe2000c0028ff */
[----:B------:R-:W-:Y:S01]  /*18c0*/  UIADD3 UR10, UR6, 0xc06, URZ ;  /* 0x00000c06060a7890 */ /* 0x000fe2000fffe03f */
[----:B------:R-:W-:Y:S01]  /*18d0*/  UMOV UR9, 0x40000040 ;  /* 0x4000004000097882 */ /* 0x000fe20000000000 */
[----:B------:R-:W-:Y:S01]  /*18e0*/  UMOV UR11, 0x40000040 ;  /* 0x40000040000b7882 */ /* 0x000fe20000000000 */
[----:B------:R-:W-:Y:S02]  /*18f0*/  WARPGROUP.DEPBAR.LE gsb0, 0x0 ;  /* 0x00008000000079c5 */ /* 0x000fe40000010000 */
[----:B------:R-:W-:-:S06]  /*1900*/  WARPGROUP.ARRIVE ;  /* 0x00000000000079c5 */ /* 0x000fcc0000000000 */
[----:B------:R-:W-:Y:S01]  /*1910*/  HGMMA.64x128x8.F32.TF32 R24, gdesc[UR12], R24, gsb0 ;  /* 0x05e000000c1879f0 */ /* 0x000fe20008002818 */
[----:B------:R-:W-:Y:S02]  /*1920*/  UIADD3 UR12, UR8, 0x4, URZ ;  /* 0x00000004080c7890 */ /* 0x000fe4000fffe03f */
        /* <DEDUP_REMOVED lines=87> */
[----:B------:R-:W-:Y:S01]  /*1ea0*/  UIADD3 UR8, UR8, 0xc06, URZ ;  /* 0x00000c0608087890 */ /* 0x000fe2000fffe03f */
[----:B------:R-:W-:Y:S02]  /*1eb0*/  WARPGROUP.DEPBAR.LE gsb0, 0x0 ;  /* 0x00008000000079c5 */ /* 0x000fe40000010000 */
[----:B------:R-:W-:-:S06]  /*1ec0*/  WARPGROUP.ARRIVE ;  /* 0x00000000000079c5 */ /* 0x000fcc0000000000 */
[----:B------:R-:W-:Y:S03]  /*1ed0*/  HGMMA.64x128x8.F32.TF32 R24, gdesc[UR12], R24, gsb0 ;  /* 0x05e000000c1879f0 */ /* 0x000fe60008002818 */
[----:B------:R-:W-:Y:S02]  /*1ee0*/  WARPGROUP.DEPBAR.LE gsb0, 0x0 ;  /* 0x00008000000079c5 */ /* 0x000fe40000010000 */
[----:B------:R-:W-:-:S07]  /*1ef0*/  WARPGROUP.ARRIVE ;  /* 0x00000000000079c5 */ /* 0x000fce0000000000 */
[----:B------:R-:W-:Y:S03]  /*1f00*/  HGMMA.64x128x8.F32.TF32 R24, gdesc[UR8], R24, gsb0 ;  /* 0x05e00000081879f0 */ /* 0x000fe60008002818 */
[----:B------:R-:W-:Y:S02]  /*1f10*/  WARPGROUP.DEPBAR.LE gsb0, 0x0 ;  /* 0x00008000000079c5 */ /* 0x000fe40000010000 */
[----:B------:R-:W-:Y:S05]  /*1f20*/  @!P2 BRA `(.L_x_22) ;  /* 0x000000080078a947 */ /* 0x000fea0003800000 */
[----:B------:R-:W-:Y:S01]  /*1f30*/  UIADD3 UR5, UR42, 0x1, URZ ;  /* 0x000000012a057890 */ /* 0x000fe2000fffe03f */
[----:B01----:R-:W-:Y:S02]  /*1f40*/  IMAD.U32 R0, RZ, RZ, UR44 ;  /* 0x0000002cff007e24 */ /* 0x003fe4000f8e00ff */
[----:B------:R-:W-:Y:S01]  /*1f50*/  IMAD.U32 R3, RZ, RZ, UR42 ;  /* 0x0000002aff037e24 */ /* 0x000fe2000f8e00ff */
[----:B------:R-:W-:-:S04]  /*1f60*/  UISETP.NE.AND UP0, UPT, UR5, 0x4, UPT ;  /* 0x000000040500788c */ /* 0x000fc8000bf05270 */
[----:B------:R-:W-:Y:S02]  /*1f70*/  USEL UR6, URZ, 0x1, UP0 ;  /* 0x000000013f067887 */ /* 0x000fe40008000000 */
[----:B------:R-:W-:Y:S02]  /*1f80*/  USEL UR5, UR5, URZ, UP0 ;  /* 0x0000003f05057287 */ /* 0x000fe40008000000 */
[----:B------:R-:W-:-:S06]  /*1f90*/  ULOP3.LUT UR6, UR36, UR6, URZ, 0x3c, !UPT ;  /* 0x0000000624067292 */ /* 0x000fcc000f8e3c3f */
[----:B------:R-:W-:-:S07]  /*1fa0*/  IMAD.U32 R7, RZ, RZ, UR6 ;  /* 0x00000006ff077e24 */ /* 0x000fce000f8e00ff */
.L_x_29:
[----:B------:R-:W-:Y:S05]  /*1fb0*/  @!P0 BRA `(.L_x_23) ;  /* 0x0000000000048947 */ /* 0x000fea0003800000 */
[----:B------:R-:W-:Y:S01]  /*1fc0*/  BPT.TRAP 0x1 ;  /* 0x000000040000795c */ /* 0x000fe20000300000 */
.L_x_23:
[----:B------:R-:W0:Y:S01]  /*1fd0*/  S2UR UR7, SR_CgaCtaId ;  /* 0x00000000000779c3 */ /* 0x000e220000008800 */
[----:B------:R-:W-:Y:S01]  /*1fe0*/  UMOV UR6, 0x400 ;  /* 0x0000040000067882 */ /* 0x000fe20000000000 */
[----:B------:R-:W-:Y:S01]  /*1ff0*/  IMAD.U32 R5, RZ, RZ, UR5 ;  /* 0x00000005ff057e24 */ /* 0x000fe2000f8e00ff */
[----:B------:R-:W-:Y:S01]  /*2000*/  SHF.L.U32 R4, R7, 0x1f, RZ ;  /* 0x0000001f07047819 */ /* 0x000fe200000006ff */
[----:B0-----:R-:W-:-:S06]  /*2010*/  ULEA UR6, UR7, UR6, 0x18 ;  /* 0x0000000607067291 */ /* 0x001fcc000f8ec03f */
[----:B------:R-:W-:-:S04]  /*2020*/  IMAD.U32 R6, RZ, RZ, UR6 ;  /* 0x00000006ff067e24 */ /* 0x000fc8000f8e00ff */
[----:B------:R-:W-:-:S04]  /*2030*/  IMAD R5, R5, 0x8, R6 ;  /* 0x0000000805057824 */ /* 0x000fc800078e0206 */
[----:B------:R0:W1:Y:S01]  /*2040*/  SYNCS.PHASECHK.TRANS64.TRYWAIT P1, [R5+URZ], R4 ;  /* 0x00000004050075a7 */ /* 0x000062000802017f */
[----:B------:R-:W-:Y:S05]  /*2050*/  @!P0 BRA `(.L_x_24) ;  /* 0x0000000000048947 */ /* 0x000fea0003800000 */
[----:B------:R-:W-:Y:S01]  /*2060*/  BPT.TRAP 0x1 ;  /* 0x000000040000795c */ /* 0x000fe20000300000 */
.L_x_24:
[----:B-1----:R-:W-:Y:S05]  /*2070*/  @P1 BRA `(.L_x_25) ;  /* 0x0000000000081947 */ /* 0x002fea0003800000 */
[----:B------:R-:W1:Y:S02]  /*2080*/  SYNCS.PHASECHK.TRANS64.TRYWAIT P1, [R5+URZ], R4 ;  /* 0x00000004050075a7 */ /* 0x000e64000802017f */
[----:B-1----:R-:W-:Y:S05]  /*2090*/  @!P1 BRA `(.L_x_26) ;  /* 0x00000068009c9947 */ /* 0x002fea0003800000 */
.L_x_25:
[----:B------:R-:W-:Y:S01]  /*20a0*/  ULEA UR8, UR5, UR4, 0xc ;  /* 0x0000000405087291 */ /* 0x000fe2000f8e603f */
[----:B------:R-:W-:Y:S01]  /*20b0*/  WARPGROUP.ARRIVE ;  /* 0x00000000000079c5 */ /* 0x000fe20000000000 */
[----:B------:R-:W-:Y:S01]  /*20c0*/  ULEA UR6, UR5, UR45, 0xc ;  /* 0x0000002d05067291 */ /* 0x000fe2000f8e603f */
[----:B------:R-:W-:Y:S01]  /*20d0*/  UMOV UR15, 0x40000040 ;  /* 0x40000040000f7882 */ /* 0x000fe20000000000 */
[----:B------:R-:W-:Y:S01]  /*20e0*/  UMOV UR13, 0x40000040 ;  /* 0x40000040000d7882 */ /* 0x000fe20000000000 */
[----:B------:R-:W-:Y:S02]  /*20f0*/  UIADD3 UR10, UR8, 0xc06, URZ ;  /* 0x00000c06080a7890 */ /* 0x000fe4000fffe03f */
[----:B------:R-:W-:Y:S02]  /*2100*/  UMOV UR14, UR8 ;  /* 0x00000008000e7c82 */ /* 0x000fe40008000000 */
[----:B------:R-:W-:Y:S01]  /*2110*/  UMOV UR12, UR6 ;  /* 0x00000006000c7c82 */ /* 0x000fe20008000000 */
[----:B------:R-:W-:Y:S01]  /*2120*/  UMOV UR11, 0x40000040 ;  /* 0x40000040000b7882 */ /* 0x000fe20000000000 */
[----:B------:R-:W-:Y:S01]  /*2130*/  HGMMA.64x128x8.F32.TF32 R24, gdesc[UR12], R24, gsb0 ;  /* 0x05e000000c1879f0 */ /* 0x000fe20008002818 */
[----:B------:R-:W-:-:S02]  /*2140*/  UIADD3 UR14, UR8, 0x2, URZ ;  /* 0x00000002080e7890 */ /* 0x000fc4000fffe03f */
[----:B------:R-:W-:Y:S01]  /*2150*/  UIADD3 UR12, UR6, 0x2, URZ ;  /* 0x00000002060c7890 */ /* 0x000fe2000fffe03f */
[----:B------:R-:W-:Y:S01]  /*2160*/  UMOV UR15, 0x40000040 ;  /* 0x40000040000f7882 */ /* 0x000fe20000000000 */
        /* <DEDUP_REMOVED lines=102> */
[----:B------:R-:W-:Y:S01]  /*27d0*/  BPT.TRAP 0x1 ;  /* 0x000000040000795c */ /* 0x000fe20000300000 */
.L_x_27:
[----:B------:R-:W-:-:S13]  /*27e0*/  ISETP.NE.AND P1, PT, R22, RZ, PT ;  /* 0x000000ff1600720c */ /* 0x000fda0003f25270 */
[----:B01----:R-:W-:-:S04]  /*27f0*/  @P1 IMAD R4, R3, 0x8, R6 ;  /* 0x0000000803041824 */ /* 0x003fc800078e0206 */
[----:B------:R-:W-:-:S05]  /*2800*/  @P1 VIADD R4, R4, 0x20 ;  /* 0x0000002004041836 */ /* 0x000fca0000000000 */
[----:B------:R-:W-:-:S04]  /*2810*/  @P1 PRMT R4, R19, 0x654, R4 ;  /* 0x0000065413041816 */ /* 0x000fc80000000004 */
[----:B------:R0:W-:Y:S01]  /*2820*/  @P1 SYNCS.ARRIVE.TRANS64.RED.A1T0 RZ, [R4+URZ], RZ ;  /* 0x000000ff04ff19a7 */ /* 0x0001e2000810043f */
[----:B------:R-:W-:-:S13]  /*2830*/  ISETP.GT.U32.AND P1, PT, R18, 0x1, PT ;  /* 0x000000011200780c */ /* 0x000fda0003f24070 */
[----:B0-----:R-:W-:Y:S05]  /*2840*/  @P1 BRA `(.L_x_28) ;  /* 0x0000000000041947 */ /* 0x001fea0003800000 */
[----:B------:R-:W-:Y:S01]  /*2850*/  BPT.TRAP 0x1 ;  /* 0x000000040000795c */ /* 0x000fe20000300000 */
.L_x_28:
[----:B------:R-:W-:Y:S01]  /*2860*/  UIADD3 UR5, UR5, 0x1, URZ ;  /* 0x0000000105057890 */ /* 0x000fe2000fffe03f */
[C---:B------:R-:W-:Y:S01]  /*2870*/  ISETP.GT.AND P2, PT, R0.reuse, 0x1, PT ;  /* 0x000000010000780c */ /* 0x040fe20003f44270 */
[----:B------:R-:W-:Y:S02]  /*2880*/  VIADD R3, R3, 0x1 ;  /* 0x0000000103037836 */ /* 0x000fe40000000000 */
[----:B------:R-:W-:Y:S01]  /*2890*/  UISETP.NE.AND UP0, UPT, UR5, 0x4, UPT ;  /* 0x000000040500788c */ /* 0x000fe2000bf05270 */
[----:B------:R-:W-:Y:S02]  /*28a0*/  VIADD R0, R0, 0xffffffff ;  /* 0xffffffff00007836 */ /* 0x000fe40000000000 */
[C---:B------:R-:W-:Y:S01]  /*28b0*/  ISETP.NE.AND P1, PT, R3.reuse, 0x4, PT ;  /* 0x000000040300780c */ /* 0x040fe20003f25270 */
[----:B------:R-:W-:Y:S02]  /*28c0*/  USEL UR6, URZ, 0x1, UP0 ;  /* 0x000000013f067887 */ /* 0x000fe40008000000 */
[----:B------:R-:W-:Y:S01]  /*28d0*/  USEL UR5, UR5, URZ, UP0 ;  /* 0x0000003f05057287 */ /* 0x000fe20008000000 */
[----:B------:R-:W-:-:S03]  /*28e0*/  SEL R3, R3, RZ, P1 ;  /* 0x000000ff03037207 */ /* 0x000fc60000800000 */
[----:B------:R-:W-:Y:S01]  /*28f0*/  LOP3.LUT R7, R7, UR6, RZ, 0x3c, !PT ;  /* 0x0000000607077c12 */ /* 0x000fe2000f8e3cff */
[----:B------:R-:W-:Y:S07]  /*2900*/  @P2 BRA `(.L_x_29) ;  /* 0xfffffff400a82947 */ /* 0x000fee000383ffff */
.L_x_22:
[----:B01----:R-:W0:Y:S02]  /*2910*/  LDC R0, c[0x0][0x28c] ;  /* 0x0000a300ff007b82 */ /* 0x003e240000000800 */
[----:B0-----:R-:W-:-:S13]  /*2920*/  ISETP.GE.AND P1, PT, R0, 0x1, PT ;  /* 0x000000010000780c */ /* 0x001fda0003f26270 */
[----:B------:R-:W-:Y:S05]  /*2930*/  @!P1 BRA `(.L_x_30) ;  /* 0x0000000000389947 */ /* 0x000fea0003800000 */
[----:B------:R-:W-:Y:S05]  /*2940*/  @!P0 BRA `(.L_x_31) ;  /* 0x0000000000048947 */ /* 0x000fea0003800000 */
[----:B------:R-:W-:Y:S01]  /*2950*/  BPT.TRAP 0x1 ;  /* 0x000000040000795c */ /* 0x000fe20000300000 */
.L_x_31:
[----:B------:R-:W-:-:S13]  /*2960*/  ISETP.NE.AND P0, PT, R22, RZ, PT ;  /* 0x000000ff1600720c */ /* 0x000fda0003f05270 */
[----:B------:R-:W-:-:S05]  /*2970*/  VOTEU.ANY UP0, P0 ;  /* 0x00000000003f7886 */ /* 0x000fca0000000100 */
[----:B------:R-:W-:-:S06]  /*2980*/  @UP0 UIADD3 UR4, UR44, UR42, URZ ;  /* 0x0000002a2c040290 */ /* 0x000fcc000fffe03f */
[----:B------:R-:W-:-:S04]  /*2990*/  IMAD.U32 R0, RZ, RZ, UR4 ;  /* 0x00000004ff007e24 */ /* 0x000fc8000f8e00ff */
[----:B------:R-:W-:-:S05]  /*29a0*/  @P0 IMAD.SHL.U32 R0, R0, 0x8, RZ ;  /* 0x0000000800000824 */ /* 0x000fca00078e00ff */
[----:B------:R-:W-:-:S04]  /*29b0*/  @P0 LOP3.LUT R0, R0, 0x18, RZ, 0xc0, !PT ;  /* 0x0000001800000812 */ /* 0x000fc800078ec0ff */
[----:B------:R-:W-:-:S04]  /*29c0*/  @P0 IADD3 R0, R6, 0x20, R0 ;  /* 0x0000002006000810 */ /* 0x000fc80007ffe000 */
[----:B------:R-:W-:-:S04]  /*29d0*/  @P0 PRMT R0, R19, 0x654, R0 ;  /* 0x0000065413000816 */ /* 0x000fc80000000000 */
[----:B------:R0:W-:Y:S01]  /*29e0*/  @P0 SYNCS.ARRIVE.TRANS64.RED.A1T0 RZ, [R0+URZ], RZ ;  /* 0x000000ff00ff09a7 */ /* 0x0001e2000810043f */
[----:B------:R-:W-:-:S13]  /*29f0*/  ISETP.GT.U32.AND P0, PT, R18, 0x1, PT ;  /* 0x000000011200780c */ /* 0x000fda0003f04070 */
[----:B0-----:R-:W-:Y:S05]  /*2a00*/  @P0 BRA `(.L_x_30) ;  /* 0x0000000000040947 */ /* 0x001fea0003800000 */
[----:B------:R-:W-:Y:S01]  /*2a10*/  BPT.TRAP 0x1 ;  /* 0x000000040000795c */ /* 0x000fe20000300000 */
.L_x_30:
[----:B------:R-:W-:Y:S01]  /*2a20*/  IMAD.SHL.U32 R100, R100, 0x80, RZ ;  /* 0x0000008064647824 */ /* 0x000fe200078e00ff */
[----:B------:R-:W-:Y:S01]  /*2a30*/  ULDC UR6, c[0x0][0x288] ;  /* 0x0000a20000067ab9 */ /* 0x000fe20000000800 */
[----:B------:R-:W-:Y:S01]  /*2a40*/  SHF.R.S32.HI R11, RZ, 0x1f, R101 ;  /* 0x0000001fff0b7819 */ /* 0x000fe20000011465 */
[C---:B------:R-:W-:Y:S01]  /*2a50*/  IMAD.SHL.U32 R6, R103.reuse, 0x80, RZ ;  /* 0x0000008067067824 */ /* 0x040fe200078e00ff */
[----:B------:R-:W-:Y:S01]  /*2a60*/  ULDC.64 UR4, c[0x0][0x5d0] ;  /* 0x0001740000047ab9 */ /* 0x000fe20000000a00 */
[C---:B------:R-:W-:Y:S01]  /*2a70*/  LOP3.LUT R8, R100.reuse, 0x6, R95, 0xf8, !PT ;  /* 0x0000000664087812 */ /* 0x040fe200078ef85f */
[----:B------:R-:W-:Y:S01]  /*2a80*/  IMAD.WIDE R104, R103, 0x80, R88 ;  /* 0x0000008067687825 */ /* 0x000fe200078e0258 */
[----:B------:R-:W-:Y:S01]  /*2a90*/  ISETP.GE.AND P0, PT, R100, UR6, PT ;  /* 0x0000000664007c0c */ /* 0x000fe2000bf06270 */
[----:B------:R-:W-:Y:S01]  /*2aa0*/  ULDC UR6, c[0x0][0x284] ;  /* 0x0000a10000067ab9 */ /* 0x000fe20000000800 */
[----:B------:R-:W-:Y:S01]  /*2ab0*/  SHF.R.S32.HI R9, RZ, 0x1f, R8 ;  /* 0x0000001fff097819 */ /* 0x000fe20000011408 */
[----:B------:R-:W-:Y:S01]  /*2ac0*/  IMAD R0, R11, UR4, RZ ;  /* 0x000000040b007c24 */ /* 0x000fe2000f8e02ff */
[----:B------:R-:W-:-:S03]  /*2ad0*/  ISETP.GE.OR P0, PT, R6, UR6, P0 ;  /* 0x0000000606007c0c */ /* 0x000fc60008706670 */
[C---:B------:R-:W-:Y:S02]  /*2ae0*/  IMAD R3, R101.reuse, UR5, R0 ;  /* 0x0000000565037c24 */ /* 0x040fe4000f8e0200 */
[----:B------:R-:W-:Y:S01]  /*2af0*/  IMAD.WIDE.U32 R4, R101, UR4, R8 ;  /* 0x0000000465047c25 */ /* 0x000fe2000f8e0008 */
[----:B------:R-:W-:-:S03]  /*2b00*/  ULDC.64 UR4, c[0x0][0x5c8] ;  /* 0x0001720000047ab9 */ /* 0x000fc60000000a00 */
[----:B------:R-:W-:Y:S02]  /*2b10*/  IMAD R7, R105, UR4, RZ ;  /* 0x0000000469077c24 */ /* 0x000fe4000f8e02ff */
[----:B------:R-:W-:Y:S02]  /*2b20*/  IMAD.IADD R5, R5, 0x1, R3 ;  /* 0x0000000105057824 */ /* 0x000fe400078e0203 */
[C---:B------:R-:W-:Y:S02]  /*2b30*/  IMAD R7, R104.reuse, UR5, R7 ;  /* 0x0000000568077c24 */ /* 0x040fe4000f8e0207 */
[----:B------:R-:W-:-:S04]  /*2b40*/  IMAD.WIDE.U32 R106, R104, UR4, R4 ;  /* 0x00000004686a7c25 */ /* 0x000fc8000f8e0004 */
[----:B------:R-:W-:Y:S01]  /*2b50*/  IMAD.MOV.U32 R0, RZ, RZ, -0x1 ;  /* 0xffffffffff007424 */ /* 0x000fe200078e00ff */
[----:B------:R-:W-:Y:S06]  /*2b60*/  @P0 BRA `(.L_x_32) ;  /* 0x0000004000100947 */ /* 0x000fec0003800000 */
[----:B-----5:R-:W-:Y:S01]  /*2b70*/  FSETP.NEU.AND P1, PT, R90, RZ, PT ;  /* 0x000000ff5a00720b */ /* 0x020fe20003f2d000 */
[----:B------:R-:W-:Y:S01]  /*2b80*/  IMAD.IADD R4, R94, 0x1, -R100 ;  /* 0x000000015e047824 */ /* 0x000fe200078e0a64 */
[----:B------:R-:W-:Y:S01]  /*2b90*/  BSSY B0, `(.L_x_32) ;  /* 0x0000401000007945 */ /* 0x000fe20003800000 */
[----:B------:R-:W-:Y:S02]  /*2ba0*/  IMAD.IADD R3, R99, 0x1, -R6 ;  /* 0x0000000163037824 */ /* 0x000fe400078e0a06 */
[----:B------:R-:W-:Y:S01]  /*2bb0*/  IMAD.IADD R117, R107, 0x1, R7 ;  /* 0x000000016b757824 */ /* 0x000fe200078e0207 */
[----:B------:R-:W-:-:S04]  /*2bc0*/  ISETP.GT.AND P0, PT, R4, RZ, PT ;  /* 0x000000ff0400720c */ /* 0x000fc80003f04270 */
[----:B------:R-:W-:-:S03]  /*2bd0*/  ISETP.GT.AND P2, PT, R3, RZ, P0 ;  /* 0x000000ff0300720c */ /* 0x000fc60000744270 */
[----:B------:R-:W-:Y:S10]  /*2be0*/  @!P1 BRA `(.L_x_33) ;  /* 0x0000002c001c9947 */ /* 0x000ff40003800000 */
[----:B------:R-:W0:Y:S01]  /*2bf0*/  LDC.64 R110, c[0x0][0x5b8] ;  /* 0x00016e00ff6e7b82 */ /* 0x000e220000000a00 */
[----:B------:R-:W-:-:S07]  /*2c00*/  ULDC.64 UR4, c[0x0][0x5c0] ;  /* 0x0001700000047ab9 */ /* 0x000fce0000000a00 */
[----:B------:R-:W1:Y:S08]  /*2c10*/  LDC.64 R112, c[0x0][0x5b0] ;  /* 0x00016c00ff707b82 */ /* 0x000e700000000a00 */
[----:B------:R-:W2:Y:S01]  /*2c20*/  LDC.64 R114, c[0x0][0x5a8] ;  /* 0x00016a00ff727b82 */ /* 0x000ea20000000a00 */
[-C--:B0-----:R-:W-:Y:S02]  /*2c30*/  IMAD R6, R11, R110.reuse, RZ ;  /* 0x0000006e0b067224 */ /* 0x081fe400078e02ff */
[----:B------:R-:W-:-:S04]  /*2c40*/  IMAD.WIDE.U32 R108, R101, R110, R8 ;  /* 0x0000006e656c7225 */ /* 0x000fc800078e0008 */
[----:B------:R-:W-:Y:S02]  /*2c50*/  IMAD R103, R101, R111, R6 ;  /* 0x0000006f65677224 */ /* 0x000fe400078e0206 */
[-C--:B-1----:R-:W-:Y:S02]  /*2c60*/  IMAD R5, R105, R112.reuse, RZ ;  /* 0x0000007069057224 */ /* 0x082fe400078e02ff */
[----:B------:R-:W-:Y:S02]  /*2c70*/  IMAD.IADD R13, R109, 0x1, R103 ;  /* 0x000000016d0d7824 */ /* 0x000fe400078e0267 */
[----:B------:R-:W-:Y:S02]  /*2c80*/  IMAD.MOV.U32 R12, RZ, RZ, R108 ;  /* 0x000000ffff0c7224 */ /* 0x000fe400078e006c */
[C---:B------:R-:W-:Y:S02]  /*2c90*/  IMAD R105, R104.reuse, R113, R5 ;  /* 0x0000007168697224 */ /* 0x040fe400078e0205 */
[----:B------:R-:W-:-:S04]  /*2ca0*/  IMAD.WIDE.U32 R6, R104, R112, R12 ;  /* 0x0000007068067225 */ /* 0x000fc800078e000c */
[----:B------:R-:W-:Y:S01]  /*2cb0*/  IMAD.IADD R5, R7, 0x1, R105 ;  /* 0x0000000107057824 */ /* 0x000fe200078e0269 */
[----:B--2---:R-:W-:-:S04]  /*2cc0*/  LEA R14, P1, R6, R114, 0x2 ;  /* 0x00000072060e7211 */ /* 0x004fc800078210ff */
[----:B------:R-:W-:-:S05]  /*2cd0*/  LEA.HI.X R15, R6, R115, R5, 0x2, P1 ;  /* 0x00000073060f7211 */ /* 0x000fca00008f1405 */
[----:B------:R0:W2:Y:S01]  /*2ce0*/  @P2 LDG.E.LTC128B R5, desc[UR40][R14.64] ;  /* 0x000000280e052981 */ /* 0x0000a2000c1e1920 */
[----:B------:R-:W-:Y:S01]  /*2cf0*/  LEA R10, P3, R106, UR4, 0x2 ;  /* 0x000000046a0a7c11 */ /* 0x000fe2000f8610ff */
[----:B------:R-:W-:Y:S01]  /*2d00*/  IMAD.WIDE.U32 R6, R104, R112, R8 ;  /* 0x0000007068067225 */ /* 0x000fe200078e0008 */
[----:B------:R-:W-:Y:S01]  /*2d10*/  ISETP.GT.AND P1, PT, R4, 0x1, PT ;  /* 0x000000010400780c */ /* 0x000fe20003f24270 */
[----:B------:R-:W-:Y:S02]  /*2d20*/  BSSY B1, `(.L_x_34) ;  /* 0x0000012000017945 */ /* 0x000fe40003800000 */
[----:B------:R-:W-:Y:S02]  /*2d30*/  IMAD.IADD R7, R105, 0x1, R7 ;  /* 0x0000000169077824 */ /* 0x000fe400078e0207 */
[----:B------:R-:W-:Y:S01]  /*2d40*/  IMAD.WIDE.U32 R20, R101, R110, R6 ;  /* 0x0000006e65147225 */ /* 0x000fe200078e0006 */
[----:B0-----:R-:W-:-:S03]  /*2d50*/  SHF.L.U64.HI R15, R112, 0x3, R113 ;  /* 0x00000003700f7819 */ /* 0x001fc60000010271 */
[----:B------:R-:W-:Y:S01]  /*2d60*/  IMAD.IADD R7, R103, 0x1, R21 ;  /* 0x0000000167077824 */ /* 0x000fe200078e0215 */
[----:B------:R-:W-:Y:S01]  /*2d70*/  LEA R6, P4, R20, R114, 0x2 ;  /* 0x0000007214067211 */ /* 0x000fe200078810ff */
[----:B------:R-:W-:-:S03]  /*2d80*/  IMAD.SHL.U32 R14, R112, 0x8, RZ ;  /* 0x00000008700e7824 */ /* 0x000fc600078e00ff */
[----:B------:R-:W-:Y:S01]  /*2d90*/  LEA.HI.X R7, R20, R115, R7, 0x2, P4 ;  /* 0x0000007314077211 */ /* 0x000fe200020f1407 */
[----:B------:R-:W-:Y:S01]  /*2da0*/  IMAD.WIDE.U32 R20, R104, R112, R14 ;  /* 0x0000007068147225 */ /* 0x000fe200078e000e */
[----:B--2---:R-:W-:-:S05]  /*2db0*/  LOP3.LUT R11, R5, 0xffffe000, RZ, 0xc0, !PT ;  /* 0xffffe000050b7812 */ /* 0x004fca00078ec0ff */
[----:B------:R-:W-:-:S04]  /*2dc0*/  FMUL R11, R11, R90 ;  /* 0x0000005a0b0b7220 */ /* 0x000fc80000400000 */
[----:B------:R-:W-:Y:S01]  /*2dd0*/  FFMA R107, R24, R23, R11 ;  /* 0x00000017186b7223 */ /* 0x000fe2000000000b */
[----:B------:R-:W-:Y:S02]  /*2de0*/  LEA.HI.X R11, R106, UR5, R117, 0x2, P3 ;  /* 0x000000056a0b7c11 */ /* 0x000fe400098f1475 */
[----:B------:R-:W-:Y:S02]  /*2df0*/  ISETP.GT.AND P3, PT, R3, RZ, P1 ;  /* 0x000000ff0300720c */ /* 0x000fe40000f64270 */
[----:B------:R-:W-:-:S05]  /*2e00*/  F2FP.TF32.F32.PACK_B R107, R107 ;  /* 0x0000006bff6b723e */ /* 0x000fca00024050ff */
[----:B------:R0:W-:Y:S06]  /*2e10*/  @P2 STG.E desc[UR40][R10.64], R107 ;  /* 0x0000006b0a002986 */ /* 0x0001ec000c101928 */
[----:B------:R-:W-:Y:S05]  /*2e20*/  @!P3 BRA `(.L_x_35) ;  /* 0x000000000004b947 */ /* 0x000fea0003800000 */
[----:B------:R1:W5:Y:S02]  /*2e30*/  LDG.E.LTC128B R5, desc[UR40][R6.64+0x4] ;  /* 0x0000042806057981 */ /* 0x000364000c1e1920 */
.L_x_35:
[----:B------:R-:W-:Y:S05]  /*2e40*/  BSYNC B1 ;  /* 0x0000000000017941 */ /* 0x000fea0003800000 */
.L_x_34:
[----:B-----5:R-:W-:Y:S01]  /*2e50*/  LOP3.LUT R15, R5, 0xffffe000, RZ, 0xc0, !PT ;  /* 0xffffe000050f7812 */ /* 0x020fe200078ec0ff */
[----:B------:R-:W-:Y:S01]  /*2e60*/  IMAD.IADD R105, R105, 0x1, R21 ;  /* 0x0000000169697824 */ /* 0x000fe200078e0215 */
[----:B------:R-:W-:Y:S01]  /*2e70*/  IADD3 R108, P2, R108, R20, RZ ;  /* 0x000000146c6c7210 */ /* 0x000fe20007f5e0ff */
[----:B------:R-:W-:Y:S01]  /*2e80*/  IMAD.MOV.U32 R24, RZ, RZ, R5 ;  /* 0x000000ffff187224 */ /* 0x000fe200078e0005 */
[----:B------:R-:W-:Y:S01]  /*2e90*/  ISETP.GT.AND P0, PT, R3, 0x8, P0 ;  /* 0x000000080300780c */ /* 0x000fe20000704270 */
[----:B------:R-:W-:Y:S02]  /*2ea0*/  FMUL R12, R15, R90 ;  /* 0x0000005a0f0c7220 */ /* 0x000fe40000400000 */
[----:B------:R-:W-:Y:S01]  /*2eb0*/  IMAD.X R13, R105, 0x1, R13, P2 ;  /* 0x00000001690d7824 */ /* 0x000fe200010e060d */
[----:B------:R-:W-:Y:S01]  /*2ec0*/  LEA R14, P2, R108, R114, 0x2 ;  /* 0x000000726c0e7211 */ /* 0x000fe200078410ff */
[----:B------:R-:W-:-:S03]  /*2ed0*/  FFMA R25, R25, R23, R12 ;  /* 0x0000001719197223 */ /* 0x000fc6000000000c */
[----:B------:R-:W-:Y:S02]  /*2ee0*/  LEA.HI.X R15, R108, R115, R13, 0x2, P2 ;  /* 0x000000736c0f7211 */ /* 0x000fe400010f140d */
[----:B------:R-:W-:-:S05]  /*2ef0*/  F2FP.TF32.F32.PACK_B R25, R25 ;  /* 0x00000019ff19723e */ /* 0x000fca00024050ff */
[----:B------:R2:W-:Y:S04]  /*2f00*/  @P3 STG.E desc[UR40][R10.64+0x4], R25 ;  /* 0x000004190a003986 */ /* 0x0005e8000c101928 */
[----:B------:R-:W3:Y:S01]  /*2f10*/  @P0 LDG.E.LTC128B R24, desc[UR40][R14.64] ;  /* 0x000000280e180981 */ /* 0x000ee2000c1e1920 */
[----:B------:R-:W-:Y:S01]  /*2f20*/  IADD3 R20, P2, R8, R20, RZ ;  /* 0x0000001408147210 */ /* 0x000fe20007f5e0ff */
[----:B------:R-:W-:Y:S01]  /*2f30*/  BSSY B1, `(.L_x_36) ;  /* 0x0000011000017945 */ /* 0x000fe20003800000 */
[----:B------:R-:W-:-:S03]  /*2f40*/  ISETP.GT.AND P1, PT, R3, 0x8, P1 ;  /* 0x000000080300780c */ /* 0x000fc60000f24270 */
[----:B------:R-:W-:Y:S01]  /*2f50*/  IMAD.X R21, R9, 0x1, R105, P2 ;  /* 0x0000000109157824 */ /* 0x000fe200010e0669 */
[C---:B------:R-:W-:Y:S02]  /*2f60*/  SHF.L.U64.HI R9, R91.reuse, 0x2, R92 ;  /* 0x000000025b097819 */ /* 0x040fe4000001025c */
[----:B------:R-:W-:Y:S01]  /*2f70*/  LEA R12, P2, R91, R10, 0x2 ;  /* 0x0000000a5b0c7211 */ /* 0x000fe200078410ff */
[----:B------:R-:W-:-:S04]  /*2f80*/  IMAD.WIDE.U32 R20, R101, R110, R20 ;  /* 0x0000006e65147225 */ /* 0x000fc800078e0014 */
[----:B------:R-:W-:Y:S01]  /*2f90*/  IMAD.X R13, R9, 0x1, R11, P2 ;  /* 0x00000001090d7824 */ /* 0x000fe200010e060b */
[----:B------:R-:W-:Y:S02]  /*2fa0*/  LEA R8, P3, R20, R114, 0x2 ;  /* 0x0000007214087211 */ /* 0x000fe400078610ff */
[----:B---3--:R-:W-:-:S05]  /*2fb0*/  LOP3.LUT R5, R24, 0xffffe000, RZ, 0xc0, !PT ;  /* 0xffffe00018057812 */ /* 0x008fca00078ec0ff */
[----:B------:R-:W-:-:S04]  /*2fc0*/  FMUL R5, R5, R90 ;  /* 0x0000005a05057220 */ /* 0x000fc80000400000 */
[----:B------:R-:W-:Y:S01]  /*2fd0*/  FFMA R101, R26, R23, R5 ;  /* 0x000000171a657223 */ /* 0x000fe20000000005 */
[----:B------:R-:W-:-:S04]  /*2fe0*/  IMAD.IADD R5, R103, 0x1, R21 ;  /* 0x0000000167057824 */ /* 0x000fc800078e0215 */
[----:B------:R-:W-:Y:S02]  /*2ff0*/  F2FP.TF32.F32.PACK_B R101, R101 ;  /* 0x00000065ff65723e */ /* 0x000fe400024050ff */
[----:B------:R-:W-:-:S03]  /*3000*/  LEA.HI.X R9, R20, R115, R5, 0x2, P3 ;  /* 0x0000007314097211 */ /* 0x000fc600018f1405 */
[----:B------:R2:W-:Y:S01]  /*3010*/  @P0 STG.E desc[UR40][R12.64], R101 ;  /* 0x000000650c000986 */ /* 0x0005e2000c101928 */
[----:B------:R-:W-:Y:S05]  /*3020*/  @!P1 BRA `(.L_x_37) ;  /* 0x0000000000049947 */ /* 0x000fea0003800000 */
[----:B------:R3:W5:Y:S02]  /*3030*/  LDG.E.LTC128B R24, desc[UR40][R8.64+0x4] ;  /* 0x0000042808187981 */ /* 0x000764000c1e1920 */
.L_x_37:
[----:B------:R-:W-:Y:S05]  /*3040*/  BSYNC B1 ;  /* 0x0000000000017941 */ /* 0x000fea0003800000 */
.L_x_36:
[----:B-----5:R-:W-:Y:S01]  /*3050*/  LOP3.LUT R5, R24, 0xffffe000, RZ, 0xc0, !PT ;  /* 0xffffe00018057812 */ /* 0x020fe200078ec0ff */
[----:B------:R-:W-:Y:S01]  /*3060*/  BSSY B1, `(.L_x_38) ;  /* 0x0000009000017945 */ /* 0x000fe20003800000 */
[----:B------:R-:W-:-:S03]  /*3070*/  ISETP.GT.AND P0, PT, R4, 0x8, PT ;  /* 0x000000080400780c */ /* 0x000fc60003f04270 */
[----:B------:R-:W-:Y:S01]  /*3080*/  FMUL R14, R5, R90 ;  /* 0x0000005a050e7220 */ /* 0x000fe20000400000 */
[----:B------:R-:W-:-:S03]  /*3090*/  ISETP.GT.AND P2, PT, R3, RZ, P0 ;  /* 0x000000ff0300720c */ /* 0x000fc60000744270 */
[----:B------:R-:W-:-:S05]  /*30a0*/  FFMA R27, R27, R23, R14 ;  /* 0x000000171b1b7223 */ /* 0x000fca000000000e */
[----:B------:R-:W-:-:S05]  /*30b0*/  F2FP.TF32.F32.PACK_B R27, R27 ;  /* 0x0000001bff1b723e */ /* 0x000fca00024050ff */
[----:B------:R4:W-:Y:S01]  /*30c0*/  @P1 STG.E desc[UR40][R12.64+0x4], R27 ;  /* 0x0000041b0c001986 */ /* 0x0009e2000c101928 */
[----:B------:R-:W-:Y:S05]  /*30d0*/  @!P2 BRA `(.L_x_39) ;  /* 0x000000000004a947 */ /* 0x000fea0003800000 */
[----:B------:R0:W5:Y:S02]  /*30e0*/  LDG.E.LTC128B R24, desc[UR40][R6.64+0x20] ;  /* 0x0000202806187981 */ /* 0x000164000c1e1920 */
.L_x_39:
[----:B------:R-:W-:Y:S05]  /*30f0*/  BSYNC B1 ;  /* 0x0000000000017941 */ /* 0x000fea0003800000 */
.L_x_38:
        /* <DEDUP_REMOVED lines=10> */
.L_x_41:
[----:B------:R-:W-:Y:S05]  /*31a0*/  BSYNC B1 ;  /* 0x0000000000017941 */ /* 0x000fea0003800000 */
.L_x_40:
[----:B0----5:R-:W-:Y:S01]  /*31b0*/  LOP3.LUT R5, R24, 0xffffe000, RZ, 0xc0, !PT ;  /* 0xffffe00018057812 */ /* 0x021fe200078ec0ff */
[----:B------:R-:W-:Y:S01]  /*31c0*/  BSSY B1, `(.L_x_42) ;  /* 0x0000008000017945 */ /* 0x000fe20003800000 */
[----:B------:R-:W-:-:S03]  /*31d0*/  ISETP.GT.AND P0, PT, R3, 0x8, P0 ;  /* 0x000000080300780c */ /* 0x000fc60000704270 */
[----:B------:R-:W-:-:S04]  /*31e0*/  FMUL R14, R5, R90 ;  /* 0x0000005a050e7220 */ /* 0x000fc80000400000 */
[----:B------:R-:W-:-:S05]  /*31f0*/  FFMA R29, R29, R23, R14 ;  /* 0x000000171d1d7223 */ /* 0x000fca000000000e */
[----:B------:R-:W-:-:S05]  /*3200*/  F2FP.TF32.F32.PACK_B R29, R29 ;  /* 0x0000001dff1d723e */ /* 0x000fca00024050ff */
[----:B------:R0:W-:Y:S01]  /*3210*/  @P3 STG.E desc[UR40][R10.64+0x24], R29 ;  /* 0x0000241d0a003986 */ /* 0x0001e2000c101928 */
[----:B------:R-:W-:Y:S05]  /*3220*/  @!P0 BRA `(.L_x_43) ;  /* 0x0000000000048947 */ /* 0x000fea0003800000 */
[----:B------:R0:W5:Y:S02]  /*3230*/  LDG.E.LTC128B R24, desc[UR40][R8.64+0x20] ;  /* 0x0000202808187981 */ /* 0x000164000c1e1920 */
.L_x_43:
[----:B------:R-:W-:Y:S05]  /*3240*/  BSYNC B1 ;  /* 0x0000000000017941 */ /* 0x000fea0003800000 */
.L_x_42:
[----:B-----5:R-:W-:Y:S01]  /*3250*/  LOP3.LUT R5, R24, 0xffffe000, RZ, 0xc0, !PT ;  /* 0xffffe00018057812 */ /* 0x020fe200078ec0ff */
        /* <DEDUP_REMOVED lines=8> */
.L_x_45:
[----:B------:R-:W-:Y:S05]  /*32e0*/  BSYNC B1 ;  /* 0x0000000000017941 */ /* 0x000fea0003800000 */
.L_x_44:
[----:B0----5:R-:W-:Y:S01]  /*32f0*/  LOP3.LUT R5, R24, 0xffffe000, RZ, 0xc0, !PT ;  /* 0xffffe00018057812 */ /* 0x021fe200078ec0ff */
        /* <DEDUP_REMOVED lines=9> */
.L_x_47:
[----:B------:R-:W-:Y:S05]  /*3390*/  BSYNC B1 ;  /* 0x0000000000017941 */ /* 0x000fea0003800000 */
.L_x_46:
        /* <DEDUP_REMOVED lines=10> */
.L_x_49:
[----:B------:R-:W-:Y:S05]  /*3440*/  BSYNC B1 ;  /* 0x0000000000017941 */ /* 0x000fea0003800000 */
.L_x_48:
        /* <DEDUP_REMOVED lines=9> */
.L_x_51:
[----:B------:R-:W-:Y:S05]  /*34e0*/  BSYNC B1 ;  /* 0x0000000000017941 */ /* 0x000fea0003800000 */
.L_x_50:
        /* <DEDUP_REMOVED lines=9> */
.L_x_53:
[----:B------:R-:W-:Y:S05]  /*3580*/  BSYNC B1 ;  /* 0x0000000000017941 */ /* 0x000fea0003800000 */
.L_x_52:
        /* <DEDUP_REMOVED lines=10> */
.L_x_55:
[----:B------:R-:W-:Y:S05]  /*3630*/  BSYNC B1 ;  /* 0x0000000000017941 */ /* 0x000fea0003800000 */
.L_x_54:
        /* <DEDUP_REMOVED lines=10> */
.L_x_57:
[----:B------:R-:W-:Y:S05]  /*36e0*/  BSYNC B1 ;  /* 0x0000000000017941 */ /* 0x000fea0003800000 */
.L_x_56:
        /* <DEDUP_REMOVED lines=9> */
.L_x_59:
[----:B------:R-:W-:Y:S05]  /*3780*/  BSYNC B1 ;  /* 0x0000000000017941 */ /* 0x000fea0003800000 */
.L_x_58:
        /* <DEDUP_REMOVED lines=9> */
.L_x_61:
[----:B------:R-:W-:Y:S05]  /*3820*/  BSYNC B1 ;  /* 0x0000000000017941 */ /* 0x000fea0003800000 */
.L_x_60:
        /* <DEDUP_REMOVED lines=10> */
.L_x_63:
[----:B------:R-:W-:Y:S05]  /*38d0*/  BSYNC B1 ;  /* 0x0000000000017941 */ /* 0x000fea0003800000 */
.L_x_62:
        /* <DEDUP_REMOVED lines=10> */
.L_x_65:
[----:B------:R-:W-:Y:S05]  /*3980*/  BSYNC B1 ;  /* 0x0000000000017941 */ /* 0x000fea0003800000 */
.L_x_64:
        /* <DEDUP_REMOVED lines=9> */
.L_x_67:
[----:B------:R-:W-:Y:S05]  /*3a20*/  BSYNC B1 ;  /* 0x0000000000017941 */ /* 0x000fea0003800000 */
.L_x_66:
        /* <DEDUP_REMOVED lines=9> */
.L_x_69:
[----:B------:R-:W-:Y:S05]  /*3ac0*/  BSYNC B1 ;  /* 0x0000000000017941 */ /* 0x000fea0003800000 */
.L_x_68:
        /* <DEDUP_REMOVED lines=10> */
.L_x_71:
[----:B------:R-:W-:Y:S05]  /*3b70*/  BSYNC B1 ;  /* 0x0000000000017941 */ /* 0x000fea0003800000 */
.L_x_70:
        /* <DEDUP_REMOVED lines=10> */
.L_x_73:
[----:B------:R-:W-:Y:S05]  /*3c20*/  BSYNC B1 ;  /* 0x0000000000017941 */ /* 0x000fea0003800000 */
.L_x_72:
        /* <DEDUP_REMOVED lines=9> */
.L_x_75:
[----:B------:R-:W-:Y:S05]  /*3cc0*/  BSYNC B1 ;  /* 0x0000000000017941 */ /* 0x000fea0003800000 */
.L_x_74:
        /* <DEDUP_REMOVED lines=9> */
.L_x_77:
[----:B------:R-:W-:Y:S05]  /*3d60*/  BSYNC B1 ;  /* 0x0000000000017941 */ /* 0x000fea0003800000 */
.L_x_76:
        /* <DEDUP_REMOVED lines=10> */
.L_x_79:
[----:B------:R-:W-:Y:S05]  /*3e10*/  BSYNC B1 ;  /* 0x0000000000017941 */ /* 0x000fea0003800000 */
.L_x_78:
        /* <DEDUP_REMOVED lines=10> */
.L_x_81:
[----:B------:R-:W-:Y:S05]  /*3ec0*/  BSYNC B1 ;  /* 0x0000000000017941 */ /* 0x000fea0003800000 */
.L_x_80:
        /* <DEDUP_REMOVED lines=9> */
.L_x_83:
[----:B------:R-:W-:Y:S05]  /*3f60*/  BSYNC B1 ;  /* 0x0000000000017941 */ /* 0x000fea0003800000 */
.L_x_82:
        /* <DEDUP_REMOVED lines=9> */
.L_x_85:
[----:B------:R-:W-:Y:S05]  /*4000*/  BSYNC B1 ;  /* 0x0000000000017941 */ /* 0x000fea0003800000 */
.L_x_84:
        /* <DEDUP_REMOVED lines=10> */
.L_x_87:
[----:B------:R-:W-:Y:S05]  /*40b0*/  BSYNC B1 ;  /* 0x0000000000017941 */ /* 0x000fea0003800000 */
.L_x_86:
        /* <DEDUP_REMOVED lines=10> */
.L_x_89:
[----:B------:R-:W-:Y:S05]  /*4160*/  BSYNC B1 ;  /* 0x0000000000017941 */ /* 0x000fea0003800000 */
.L_x_88:
        /* <DEDUP_REMOVED lines=9> */
.L_x_91:
[----:B------:R-:W-:Y:S05]  /*4200*/  BSYNC B1 ;  /* 0x0000000000017941 */ /* 0x000fea0003800000 */
.L_x_90:
        /* <DEDUP_REMOVED lines=9> */
.L_x_93:
[----:B------:R-:W-:Y:S05]  /*42a0*/  BSYNC B1 ;  /* 0x0000000000017941 */ /* 0x000fea0003800000 */
.L_x_92:
        /* <DEDUP_REMOVED lines=10> */
.L_x_95:
[----:B------:R-:W-:Y:S05]  /*4350*/  BSYNC B1 ;  /* 0x0000000000017941 */ /* 0x000fea0003800000 */
.L_x_94:
        /* <DEDUP_REMOVED lines=10> */
.L_x_97:
[----:B------:R-:W-:Y:S05]  /*4400*/  BSYNC B1 ;  /* 0x0000000000017941 */ /* 0x000fea0003800000 */
.L_x_96:
        /* <DEDUP_REMOVED lines=9> */
.L_x_99:
[----:B------:R-:W-:Y:S05]  /*44a0*/  BSYNC B1 ;  /* 0x0000000000017941 */ /* 0x000fea0003800000 */
.L_x_98:
        /* <DEDUP_REMOVED lines=9> */
.L_x_101:
[----:B------:R-:W-:Y:S05]  /*4540*/  BSYNC B1 ;  /* 0x0000000000017941 */ /* 0x000fea0003800000 */
.L_x_100:
        /* <DEDUP_REMOVED lines=10> */
.L_x_103:
[----:B------:R-:W-:Y:S05]  /*45f0*/  BSYNC B1 ;  /* 0x0000000000017941 */ /* 0x000fea0003800000 */
.L_x_102:
        /* <DEDUP_REMOVED lines=10> */
.L_x_105:
[----:B------:R-:W-:Y:S05]  /*46a0*/  BSYNC B1 ;  /* 0x0000000000017941 */ /* 0x000fea0003800000 */
.L_x_104:
        /* <DEDUP_REMOVED lines=9> */
.L_x_107:
[----:B------:R-:W-:Y:S05]  /*4740*/  BSYNC B1 ;  /* 0x0000000000017941 */ /* 0x000fea0003800000 */
.L_x_106:
        /* <DEDUP_REMOVED lines=9> */
.L_x_109:
[----:B------:R-:W-:Y:S05]  /*47e0*/  BSYNC B1 ;  /* 0x0000000000017941 */ /* 0x000fea0003800000 */
.L_x_108:
        /* <DEDUP_REMOVED lines=10> */
.L_x_111:
[----:B------:R-:W-:Y:S05]  /*4890*/  BSYNC B1 ;  /* 0x0000000000017941 */ /* 0x000fea0003800000 */
.L_x_110:
        /* <DEDUP_REMOVED lines=10> */
.L_x_113:
[----:B------:R-:W-:Y:S05]  /*4940*/  BSYNC B1 ;  /* 0x0000000000017941 */ /* 0x000fea0003800000 */
.L_x_112:
        /* <DEDUP_REMOVED lines=9> */
.L_x_115:
[----:B------:R-:W-:Y:S05]  /*49e0*/  BSYNC B1 ;  /* 0x0000000000017941 */ /* 0x000fea0003800000 */
.L_x_114:
        /* <DEDUP_REMOVED lines=9> */
.L_x_117:
[----:B------:R-:W-:Y:S05]  /*4a80*/  BSYNC B1 ;  /* 0x0000000000017941 */ /* 0x000fea0003800000 */
.L_x_116:
        /* <DEDUP_REMOVED lines=10> */
.L_x_119:
[----:B------:R-:W-:Y:S05]  /*4b30*/  BSYNC B1 ;  /* 0x0000000000017941 */ /* 0x000fea0003800000 */
.L_x_118:
        /* <DEDUP_REMOVED lines=10> */
.L_x_121:
[----:B------:R-:W-:Y:S05]  /*4be0*/  BSYNC B1 ;  /* 0x0000000000017941 */ /* 0x000fea0003800000 */
.L_x_120:
        /* <DEDUP_REMOVED lines=9> */
.L_x_123:
[----:B------:R-:W-:Y:S05]  /*4c80*/  BSYNC B1 ;  /* 0x0000000000017941 */ /* 0x000fea0003800000 */
.L_x_122:
        /* <DEDUP_REMOVED lines=9> */
.L_x_125:
[----:B------:R-:W-:Y:S05]  /*4d20*/  BSYNC B1 ;  /* 0x0000000000017941 */ /* 0x000fea0003800000 */
.L_x_124:
        /* <DEDUP_REMOVED lines=10> */
.L_x_127:
[----:B------:R-:W-:Y:S05]  /*4dd0*/  BSYNC B1 ;  /* 0x0000000000017941 */ /* 0x000fea0003800000 */
.L_x_126:
        /* <DEDUP_REMOVED lines=10> */
.L_x_129:
[----:B------:R-:W-:Y:S05]  /*4e80*/  BSYNC B1 ;  /* 0x0000000000017941 */ /* 0x000fea0003800000 */
.L_x_128:
        /* <DEDUP_REMOVED lines=9> */
.L_x_131:
[----:B------:R-:W-:Y:S05]  /*4f20*/  BSYNC B1 ;  /* 0x0000000000017941 */ /* 0x000fea0003800000 */
.L_x_130:
        /* <DEDUP_REMOVED lines=9> */
.L_x_133:
[----:B------:R-:W-:Y:S05]  /*4fc0*/  BSYNC B1 ;  /* 0x0000000000017941 */ /* 0x000fea0003800000 */
.L_x_132:
        /* <DEDUP_REMOVED lines=10> */
.L_x_135:
[----:B------:R-:W-:Y:S05]  /*5070*/  BSYNC B1 ;  /* 0x0000000000017941 */ /* 0x000fea0003800000 */
.L_x_134:
        /* <DEDUP_REMOVED lines=10> */
.L_x_137:
[----:B------:R-:W-:Y:S05]  /*5120*/  BSYNC B1 ;  /* 0x0000000000017941 */ /* 0x000fea0003800000 */
.L_x_136:
        /* <DEDUP_REMOVED lines=9> */
.L_x_139:
[----:B------:R-:W-:Y:S05]  /*51c0*/  BSYNC B1 ;  /* 0x0000000000017941 */ /* 0x000fea0003800000 */
.L_x_138:
        /* <DEDUP_REMOVED lines=9> */
.L_x_141:
[----:B------:R-:W-:Y:S05]  /*5260*/  BSYNC B1 ;  /* 0x0000000000017941 */ /* 0x000fea0003800000 */
.L_x_140:
        /* <DEDUP_REMOVED lines=10> */
.L_x_143:
[----:B------:R-:W-:Y:S05]  /*5310*/  BSYNC B1 ;  /* 0x0000000000017941 */ /* 0x000fea0003800000 */
.L_x_142:
        /* <DEDUP_REMOVED lines=10> */
.L_x_145:
[----:B------:R-:W-:Y:S05]  /*53c0*/  BSYNC B1 ;  /* 0x0000000000017941 */ /* 0x000fea0003800000 */
.L_x_144:
        /* <DEDUP_REMOVED lines=9> */
.L_x_147:
[----:B------:R-:W-:Y:S05]  /*5460*/  BSYNC B1 ;  /* 0x0000000000017941 */ /* 0x000fea0003800000 */
.L_x_146:
        /* <DEDUP_REMOVED lines=9> */
.L_x_149:
[----:B------:R-:W-:Y:S05]  /*5500*/  BSYNC B1 ;  /* 0x0000000000017941 */ /* 0x000fea0003800000 */
.L_x_148:
        /* <DEDUP_REMOVED lines=10> */
.L_x_151:
[----:B------:R-:W-:Y:S05]  /*55b0*/  BSYNC B1 ;  /* 0x0000000000017941 */ /* 0x000fea0003800000 */
.L_x_150:
[----:B-----5:R-:W-:Y:S01]  /*55c0*/  LOP3.LUT R5, R24, 0xffffe000, RZ, 0xc0, !PT ;  /* 0xffffe00018057812 */ /* 0x020fe200078ec0ff */
[----:B------:R-:W-:Y:S01]  /*55d0*/  BSSY B1, `(.L_x_152) ;  /* 0x000000b000017945 */ /* 0x000fe20003800000 */
[----:B------:R-:W-:Y:S01]  /*55e0*/  ISETP.GT.AND P1, PT, R4, 0x79, PT ;  /* 0x000000790400780c */ /* 0x000fe20003f24270 */
[----:B------:R-:W-:Y:S02]  /*55f0*/  @P2 IMAD.MOV.U32 R4, RZ, RZ, R10 ;  /* 0x000000ffff042224 */ /* 0x000fe400078e000a */
[----:B------:R-:W-:Y:S01]  /*5600*/  FMUL R5, R5, R90 ;  /* 0x0000005a05057220 */ /* 0x000fe20000400000 */
[----:B------:R-:W-:-:S03]  /*5610*/  ISETP.GT.AND P3, PT, R3, RZ, P1 ;  /* 0x000000ff0300720c */ /* 0x000fc60000f64270 */
[----:B------:R-:W-:Y:S01]  /*5620*/  FFMA R15, R84, R23, R5 ;  /* 0x00000017540f7223 */ /* 0x000fe20000000005 */
[----:B------:R-:W-:-:S04]  /*5630*/  @P2 IMAD.MOV.U32 R5, RZ, RZ, R11 ;  /* 0x000000ffff052224 */ /* 0x000fc800078e000b */
[----:B------:R-:W-:-:S05]  /*5640*/  F2FP.TF32.F32.PACK_B R15, R15 ;  /* 0x0000000fff0f723e */ /* 0x000fca00024050ff */
[----:B------:R0:W-:Y:S01]  /*5650*/  @P2 STG.E desc[UR40][R4.64+0x1e0], R15 ;  /* 0x0001e00f04002986 */ /* 0x0001e2000c101928 */
[----:B------:R-:W-:Y:S05]  /*5660*/  @!P3 BRA `(.L_x_153) ;  /* 0x000000000004b947 */ /* 0x000fea0003800000 */
[----:B------:R0:W5:Y:S02]  /*5670*/  LDG.E.LTC128B R24, desc[UR40][R6.64+0x1e4] ;  /* 0x0001e42806187981 */ /* 0x000164000c1e1920 */
.L_x_153:
[----:B------:R-:W-:Y:S05]  /*5680*/  BSYNC B1 ;  /* 0x0000000000017941 */ /* 0x000fea0003800000 */
.L_x_152:
        /* <DEDUP_REMOVED lines=9> */
.L_x_155:
[----:B------:R-:W-:Y:S05]  /*5720*/  BSYNC B1 ;  /* 0x0000000000017941 */ /* 0x000fea0003800000 */
.L_x_154:
[----:B-----5:R-:W-:Y:S01]  /*5730*/  LOP3.LUT R5, R24, 0xffffe000, RZ, 0xc0, !PT ;  /* 0xffffe00018057812 */ /* 0x020fe200078ec0ff */
[----:B------:R-:W-:Y:S01]  /*5740*/  @P0 IMAD.MOV.U32 R4, RZ, RZ, R12 ;  /* 0x000000ffff040224 */ /* 0x000fe200078e000c */
[----:B------:R-:W-:Y:S01]  /*5750*/  ISETP.GT.AND P1, PT, R3, 0x8, P1 ;  /* 0x000000080300780c */ /* 0x000fe20000f24270 */
[----:B------:R-:W-:Y:S02]  /*5760*/  BSSY B1, `(.L_x_156) ;  /* 0x0000008000017945 */ /* 0x000fe40003800000 */
[----:B------:R-:W-:-:S04]  /*5770*/  FMUL R5, R5, R90 ;  /* 0x0000005a05057220 */ /* 0x000fc80000400000 */
[----:B-1----:R-:W-:Y:S01]  /*5780*/  FFMA R7, R86, R23, R5 ;  /* 0x0000001756077223 */ /* 0x002fe20000000005 */
[----:B------:R-:W-:-:S04]  /*5790*/  @P0 IMAD.MOV.U32 R5, RZ, RZ, R13 ;  /* 0x000000ffff050224 */ /* 0x000fc800078e000d */
[----:B------:R-:W-:-:S05]  /*57a0*/  F2FP.TF32.F32.PACK_B R7, R7 ;  /* 0x00000007ff07723e */ /* 0x000fca00024050ff */
[----:B------:R1:W-:Y:S01]  /*57b0*/  @P0 STG.E desc[UR40][R4.64+0x1e0], R7 ;  /* 0x0001e00704000986 */ /* 0x0003e2000c101928 */
[----:B------:R-:W-:Y:S05]  /*57c0*/  @!P1 BRA `(.L_x_157) ;  /* 0x0000000000049947 */ /* 0x000fea0003800000 */
[----:B------:R0:W5:Y:S02]  /*57d0*/  LDG.E.LTC128B R24, desc[UR40][R8.64+0x1e4] ;  /* 0x0001e42808187981 */ /* 0x000164000c1e1920 */
.L_x_157:
[----:B------:R-:W-:Y:S05]  /*57e0*/  BSYNC B1 ;  /* 0x0000000000017941 */ /* 0x000fea0003800000 */
.L_x_156:
[----:B------:R-:W-:Y:S05]  /*57f0*/  @!P1 BRA `(.L_x_158) ;  /* 0x0000001000e89947 */ /* 0x000fea0003800000 */
[----:B-----5:R-:W-:-:S05]  /*5800*/  LOP3.LUT R3, R24, 0xffffe000, RZ, 0xc0, !PT ;  /* 0xffffe00018037812 */ /* 0x020fca00078ec0ff */
[----:B-1----:R-:W-:-:S04]  /*5810*/  FMUL R4, R3, R90 ;  /* 0x0000005a03047220 */ /* 0x002fc80000400000 */
[----:B------:R-:W-:-:S05]  /*5820*/  FFMA R87, R87, R23, R4 ;  /* 0x0000001757577223 */ /* 0x000fca0000000004 */
[----:B------:R-:W-:-:S05]  /*5830*/  F2FP.TF32.F32.PACK_B R87, R87 ;  /* 0x00000057ff57723e */ /* 0x000fca00024050ff */
[----:B------:R1:W-:Y:S01]  /*5840*/  STG.E desc[UR40][R12.64+0x1e4], R87 ;  /* 0x0001e4570c007986 */ /* 0x0003e2000c101928 */
[----:B------:R-:W-:Y:S05]  /*5850*/  BRA `(.L_x_158) ;  /* 0x0000001000d07947 */ /* 0x000fea0003800000 */
.L_x_33:
[----:B------:R-:W-:Y:S01]  /*5860*/  ISETP.GT.AND P4, PT, R4, 0x1, PT ;  /* 0x000000010400780c */ /* 0x000fe20003f84270 */
[----:B------:R-:W-:Y:S01]  /*5870*/  ULDC.64 UR4, c[0x0][0x5c0] ;  /* 0x0001700000047ab9 */ /* 0x000fe20000000a00 */
[-C--:B------:R-:W-:Y:S01]  /*5880*/  FMUL R5, R24, R23.reuse ;  /* 0x0000001718057220 */ /* 0x080fe20000400000 */
[----:B------:R-:W-:Y:S01]  /*5890*/  LEA R6, P3, R106, UR4, 0x2 ;  /* 0x000000046a067c11 */ /* 0x000fe2000f8610ff */
[-C--:B------:R-:W-:Y:S01]  /*58a0*/  FMUL R25, R25, R23.reuse ;  /* 0x0000001719197220 */ /* 0x080fe20000400000 */
[----:B------:R-:W-:Y:S01]  /*58b0*/  ISETP.GT.AND P1, PT, R3, RZ, P4 ;  /* 0x000000ff0300720c */ /* 0x000fe20002724270 */
[-C--:B------:R-:W-:Y:S01]  /*58c0*/  FMUL R11, R26, R23.reuse ;  /* 0x000000171a0b7220 */ /* 0x080fe20000400000 */
[----:B------:R-:W-:Y:S01]  /*58d0*/  LEA.HI.X R7, R106, UR5, R117, 0x2, P3 ;  /* 0x000000056a077c11 */ /* 0x000fe200098f1475 */
[----:B------:R-:W-:Y:S01]  /*58e0*/  FMUL R27, R27, R23 ;  /* 0x000000171b1b7220 */ /* 0x000fe20000400000 */
[----:B------:R-:W-:Y:S01]  /*58f0*/  F2FP.TF32.F32.PACK_B R5, R5 ;  /* 0x00000005ff05723e */ /* 0x000fe200024050ff */
[----:B------:R-:W-:Y:S01]  /*5900*/  FMUL R29, R29, R23 ;  /* 0x000000171d1d7220 */ /* 0x000fe20000400000 */
[----:B------:R-:W-:Y:S01]  /*5910*/  F2FP.TF32.F32.PACK_B R25, R25 ;  /* 0x00000019ff19723e */ /* 0x000fe200024050ff */
[-C--:B------:R-:W-:Y:S01]  /*5920*/  FMUL R31, R31, R23.reuse ;  /* 0x000000171f1f7220 */ /* 0x080fe20000400000 */
[C---:B------:R-:W-:Y:S01]  /*5930*/  SHF.L.U64.HI R9, R91.reuse, 0x2, R92 ;  /* 0x000000025b097819 */ /* 0x040fe2000001025c */
[----:B------:R0:W-:Y:S01]  /*5940*/  @P2 STG.E desc[UR40][R6.64], R5 ;  /* 0x0000000506002986 */ /* 0x0001e2000c101928 */
[----:B------:R-:W-:Y:S01]  /*5950*/  LEA R8, P3, R91, R6, 0x2 ;  /* 0x000000065b087211 */ /* 0x000fe200078610ff */
[-C--:B------:R-:W-:Y:S01]  /*5960*/  FMUL R13, R32, R23.reuse ;  /* 0x00000017200d7220 */ /* 0x080fe20000400000 */
[C---:B------:R-:W-:Y:S01]  /*5970*/  ISETP.GT.AND P2, PT, R4.reuse, 0x8, PT ;  /* 0x000000080400780c */ /* 0x040fe20003f44270 */
[----:B------:R-:W-:Y:S01]  /*5980*/  @P1 STG.E desc[UR40][R6.64+0x4], R25 ;  /* 0x0000041906001986 */ /* 0x000fe2000c101928 */
[----:B------:R-:W-:Y:S01]  /*5990*/  ISETP.GT.AND P1, PT, R4, 0x9, PT ;  /* 0x000000090400780c */ /* 0x000fe20003f24270 */
[----:B------:R-:W-:Y:S01]  /*59a0*/  IMAD.X R9, R9, 0x1, R7, P3 ;  /* 0x0000000109097824 */ /* 0x000fe200018e0607 */
[----:B------:R-:W-:Y:S01]  /*59b0*/  ISETP.GT.AND P0, PT, R3, 0x8, P0 ;  /* 0x000000080300780c */ /* 0x000fe20000704270 */
[-C--:B------:R-:W-:Y:S01]  /*59c0*/  FMUL R33, R33, R23.reuse ;  /* 0x0000001721217220 */ /* 0x080fe20000400000 */
[----:B------:R-:W-:Y:S01]  /*59d0*/  ISETP.GT.AND P4, PT, R3, 0x8, P4 ;  /* 0x000000080300780c */ /* 0x000fe20002784270 */
[-C--:B------:R-:W-:Y:S01]  /*59e0*/  FMUL R35, R35, R23.reuse ;  /* 0x0000001723237220 */ /* 0x080fe20000400000 */
[C---:B------:R-:W-:Y:S01]  /*59f0*/  ISETP.GT.AND P5, PT, R3.reuse, RZ, P2 ;  /* 0x000000ff0300720c */ /* 0x040fe200017a4270 */
[-C--:B0-----:R-:W-:Y:S01]  /*5a00*/  FMUL R5, R28, R23.reuse ;  /* 0x000000171c057220 */ /* 0x081fe20000400000 */
[----:B------:R-:W-:Y:S01]  /*5a10*/  ISETP.GT.AND P3, PT, R3, RZ, P1 ;  /* 0x000000ff0300720c */ /* 0x000fe20000f64270 */
[----:B------:R-:W-:Y:S01]  /*5a20*/  FMUL R37, R37, R23 ;  /* 0x0000001725257220 */ /* 0x000fe20000400000 */
[----:B------:R-:W-:Y:S01]  /*5a30*/  F2FP.TF32.F32.PACK_B R11, R11 ;  /* 0x0000000bff0b723e */ /* 0x000fe200024050ff */
[----:B------:R-:W-:Y:S01]  /*5a40*/  FMUL R39, R39, R23 ;  /* 0x0000001727277220 */ /* 0x000fe20000400000 */
[----:B------:R-:W-:Y:S01]  /*5a50*/  F2FP.TF32.F32.PACK_B R27, R27 ;  /* 0x0000001bff1b723e */ /* 0x000fe200024050ff */
[----:B------:R-:W-:Y:S01]  /*5a60*/  FMUL R41, R41, R23 ;  /* 0x0000001729297220 */ /* 0x000fe20000400000 */
[----:B------:R-:W-:Y:S01]  /*5a70*/  F2FP.TF32.F32.PACK_B R5, R5 ;  /* 0x00000005ff05723e */ /* 0x000fe200024050ff */
[----:B------:R0:W-:Y:S01]  /*5a80*/  @P0 STG.E desc[UR40][R8.64], R11 ;  /* 0x0000000b08000986 */ /* 0x0001e2000c101928 */
[----:B------:R-:W-:Y:S01]  /*5a90*/  F2FP.TF32.F32.PACK_B R29, R29 ;  /* 0x0000001dff1d723e */ /* 0x000fe200024050ff */
[-C--:B------:R-:W-:Y:S01]  /*5aa0*/  FMUL R43, R43, R23.reuse ;  /* 0x000000172b2b7220 */ /* 0x080fe20000400000 */
[C---:B------:R-:W-:Y:S01]  /*5ab0*/  ISETP.GT.AND P0, PT, R4.reuse, 0x10, PT ;  /* 0x000000100400780c */ /* 0x040fe20003f04270 */
[----:B------:R-:W-:Y:S01]  /*5ac0*/  @P4 STG.E desc[UR40][R8.64+0x4], R27 ;  /* 0x0000041b08004986 */ /* 0x000fe2000c101928 */
[----:B------:R-:W-:Y:S01]  /*5ad0*/  ISETP.GT.AND P2, PT, R3, 0x8, P2 ;  /* 0x000000080300780c */ /* 0x000fe20001744270 */
[-C--:B------:R-:W-:Y:S01]  /*5ae0*/  FMUL R45, R45, R23.reuse ;  /* 0x000000172d2d7220 */ /* 0x080fe20000400000 */
[C---:B------:R-:W-:Y:S01]  /*5af0*/  ISETP.GT.AND P1, PT, R3.reuse, 0x8, P1 ;  /* 0x000000080300780c */ /* 0x040fe20000f24270 */
[----:B------:R1:W-:Y:S01]  /*5b00*/  @P5 STG.E desc[UR40][R6.64+0x20], R5 ;  /* 0x0000200506005986 */ /* 0x0003e2000c101928 */
[----:B------:R-:W-:Y:S01]  /*5b10*/  ISETP.GT.AND P5, PT, R3, RZ, P0 ;  /* 0x000000ff0300720c */ /* 0x000fe200007a4270 */
[----:B------:R-:W-:Y:S01]  /*5b20*/  FMUL R47, R47, R23 ;  /* 0x000000172f2f7220 */ /* 0x000fe20000400000 */
[----:B------:R-:W-:Y:S01]  /*5b30*/  F2FP.TF32.F32.PACK_B R31, R31 ;  /* 0x0000001fff1f723e */ /* 0x000fe200024050ff */
[----:B------:R-:W-:Y:S01]  /*5b40*/  @P3 STG.E desc[UR40][R6.64+0x24], R29 ;  /* 0x0000241d06003986 */ /* 0x000fe2000c101928 */
[----:B------:R-:W-:Y:S01]  /*5b50*/  ISETP.GT.AND P3, PT, R4, 0x11, PT ;  /* 0x000000110400780c */ /* 0x000fe20003f64270 */
[----:B0-----:R-:W-:Y:S01]  /*5b60*/  FMUL R11, R30, R23 ;  /* 0x000000171e0b7220 */ /* 0x001fe20000400000 */
[----:B------:R-:W-:Y:S01]  /*5b70*/  F2FP.TF32.F32.PACK_B R13, R13 ;  /* 0x0000000dff0d723e */ /* 0x000fe200024050ff */
[-C--:B------:R-:W-:Y:S01]  /*5b80*/  FMUL R49, R49, R23.reuse ;  /* 0x0000001731317220 */ /* 0x080fe20000400000 */
[----:B------:R-:W-:Y:S01]  /*5b90*/  ISETP.GT.AND P4, PT, R3, RZ, P3 ;  /* 0x000000ff0300720c */ /* 0x000fe20001f84270 */
[----:B------:R-:W-:Y:S01]  /*5ba0*/  FMUL R51, R51, R23 ;  /* 0x0000001733337220 */ /* 0x000fe20000400000 */
[----:B------:R-:W-:Y:S01]  /*5bb0*/  F2FP.TF32.F32.PACK_B R11, R11 ;  /* 0x0000000bff0b723e */ /* 0x000fe200024050ff */
[----:B-1----:R-:W-:Y:S01]  /*5bc0*/  FMUL R5, R34, R23 ;  /* 0x0000001722057220 */ /* 0x002fe20000400000 */
[----:B------:R-:W-:Y:S01]  /*5bd0*/  F2FP.TF32.F32.PACK_B R33, R33 ;  /* 0x00000021ff21723e */ /* 0x000fe200024050ff */
[-C--:B------:R-:W-:Y:S01]  /*5be0*/  FMUL R53, R53, R23.reuse ;  /* 0x0000001735357220 */ /* 0x080fe20000400000 */
[----:B------:R-:W-:Y:S01]  /*5bf0*/  ISETP.GT.AND P0, PT, R3, 0x8, P0 ;  /* 0x000000080300780c */ /* 0x000fe20000704270 */
[----:B------:R0:W-:Y:S01]  /*5c00*/  @P2 STG.E desc[UR40][R8.64+0x20], R11 ;  /* 0x0000200b08002986 */ /* 0x0001e2000c101928 */
[C---:B------:R-:W-:Y:S01]  /*5c10*/  ISETP.GT.AND P2, PT, R4.reuse, 0x19, PT ;  /* 0x000000190400780c */ /* 0x040fe20003f44270 */
[----:B------:R-:W-:Y:S01]  /*5c20*/  FMUL R55, R55, R23 ;  /* 0x0000001737377220 */ /* 0x000fe20000400000 */
[----:B------:R-:W-:Y:S01]  /*5c30*/  F2FP.TF32.F32.PACK_B R5, R5 ;  /* 0x00000005ff05723e */ /* 0x000fe200024050ff */
[----:B------:R-:W-:Y:S01]  /*5c40*/  @P1 STG.E desc[UR40][R8.64+0x24], R31 ;  /* 0x0000241f08001986 */ /* 0x000fe2000c101928 */
[----:B------:R-:W-:Y:S01]  /*5c50*/  ISETP.GT.AND P1, PT, R4, 0x18, PT ;  /* 0x000000180400780c */ /* 0x000fe20003f24270 */
[----:B------:R-:W-:Y:S01]  /*5c60*/  FMUL R57, R57, R23 ;  /* 0x0000001739397220 */ /* 0x000fe20000400000 */
[----:B------:R-:W-:Y:S01]  /*5c70*/  F2FP.TF32.F32.PACK_B R35, R35 ;  /* 0x00000023ff23723e */ /* 0x000fe200024050ff */
[----:B------:R1:W-:Y:S01]  /*5c80*/  @P5 STG.E desc[UR40][R6.64+0x40], R13 ;  /* 0x0000400d06005986 */ /* 0x0003e2000c101928 */
[----:B------:R-:W-:Y:S01]  /*5c90*/  ISETP.GT.AND P5, PT, R3, RZ, P1 ;  /* 0x000000ff0300720c */ /* 0x000fe20000fa4270 */
[----:B------:R-:W-:Y:S01]  /*5ca0*/  FMUL R59, R59, R23 ;  /* 0x000000173b3b7220 */ /* 0x000fe20000400000 */
[----:B------:R-:W-:Y:S01]  /*5cb0*/  F2FP.TF32.F32.PACK_B R37, R37 ;  /* 0x00000025ff25723e */ /* 0x000fe200024050ff */
[----:B------:R-:W-:Y:S01]  /*5cc0*/  @P4 STG.E desc[UR40][R6.64+0x44], R33 ;  /* 0x0000442106004986 */ /* 0x000fe2000c101928 */
[C---:B------:R-:W-:Y:S01]  /*5cd0*/  ISETP.GT.AND P4, PT, R3.reuse, 0x8, P3 ;  /* 0x000000080300780c */ /* 0x040fe20001f84270 */
[-C--:B0-----:R-:W-:Y:S01]  /*5ce0*/  FMUL R11, R36, R23.reuse ;  /* 0x00000017240b7220 */ /* 0x081fe20000400000 */
[----:B------:R-:W-:Y:S01]  /*5cf0*/  ISETP.GT.AND P3, PT, R3, RZ, P2 ;  /* 0x000000ff0300720c */ /* 0x000fe20001764270 */
[----:B------:R0:W-:Y:S01]  /*5d00*/  @P0 STG.E desc[UR40][R8.64+0x40], R5 ;  /* 0x0000400508000986 */ /* 0x0001e2000c101928 */
[----:B------:R-:W-:Y:S01]  /*5d10*/  ISETP.GT.AND P0, PT, R4, 0x20, PT ;  /* 0x000000200400780c */ /* 0x000fe20003f04270 */
[----:B------:R-:W-:Y:S01]  /*5d20*/  FMUL R61, R61, R23 ;  /* 0x000000173d3d7220 */ /* 0x000fe20000400000 */
[----:B------:R-:W-:Y:S01]  /*5d30*/  F2FP.TF32.F32.PACK_B R11, R11 ;  /* 0x0000000bff0b723e */ /* 0x000fe200024050ff */
[-C--:B-1----:R-:W-:Y:S01]  /*5d40*/  FMUL R13, R40, R23.reuse ;  /* 0x00000017280d7220 */ /* 0x082fe20000400000 */
[----:B------:R-:W-:Y:S01]  /*5d50*/  ISETP.GT.AND P1, PT, R3, 0x8, P1 ;  /* 0x000000080300780c */ /* 0x000fe20000f24270 */
[----:B------:R-:W-:Y:S01]  /*5d60*/  FMUL R63, R63, R23 ;  /* 0x000000173f3f7220 */ /* 0x000fe20000400000 */
[----:B------:R-:W-:Y:S01]  /*5d70*/  F2FP.TF32.F32.PACK_B R39, R39 ;  /* 0x00000027ff27723e */ /* 0x000fe200024050ff */
[----:B------:R-:W-:Y:S01]  /*5d80*/  FMUL R65, R65, R23 ;  /* 0x0000001741417220 */ /* 0x000fe20000400000 */
[----:B------:R-:W-:Y:S01]  /*5d90*/  F2FP.TF32.F32.PACK_B R13, R13 ;  /* 0x0000000dff0d723e */ /* 0x000fe200024050ff */
[----:B------:R-:W-:Y:S01]  /*5da0*/  @P4 STG.E desc[UR40][R8.64+0x44], R35 ;  /* 0x0000442308004986 */ /* 0x000fe2000c101928 */
[C---:B------:R-:W-:Y:S01]  /*5db0*/  ISETP.GT.AND P4, PT, R3.reuse, 0x8, P2 ;  /* 0x000000080300780c */ /* 0x040fe20001784270 */
[-C--:B0-----:R-:W-:Y:S01]  /*5dc0*/  FMUL R5, R38, R23.reuse ;  /* 0x0000001726057220 */ /* 0x081fe20000400000 */
[C---:B------:R-:W-:Y:S01]  /*5dd0*/  ISETP.GT.AND P2, PT, R4.reuse, 0x21, PT ;  /* 0x000000210400780c */ /* 0x040fe20003f44270 */
[----:B------:R0:W-:Y:S01]  /*5de0*/  @P5 STG.E desc[UR40][R6.64+0x60], R11 ;  /* 0x0000600b06005986 */ /* 0x0001e2000c101928 */
[----:B------:R-:W-:Y:S01]  /*5df0*/  ISETP.GT.AND P5, PT, R3, RZ, P0 ;  /* 0x000000ff0300720c */ /* 0x000fe200007a4270 */
[----:B------:R-:W-:Y:S01]  /*5e00*/  FMUL R67, R67, R23 ;  /* 0x0000001743437220 */ /* 0x000fe20000400000 */
[----:B------:R-:W-:Y:S01]  /*5e10*/  F2FP.TF32.F32.PACK_B R5, R5 ;  /* 0x00000005ff05723e */ /* 0x000fe200024050ff */
[----:B------:R-:W-:Y:S01]  /*5e20*/  @P3 STG.E desc[UR40][R6.64+0x64], R37 ;  /* 0x0000642506003986 */ /* 0x000fe2000c101928 */
[----:B------:R-:W-:Y:S01]  /*5e30*/  ISETP.GT.AND P3, PT, R3, RZ, P2 ;  /* 0x000000ff0300720c */ /* 0x000fe20001764270 */
[----:B------:R-:W-:Y:S01]  /*5e40*/  FMUL R69, R69, R23 ;  /* 0x0000001745457220 */ /* 0x000fe20000400000 */
[----:B------:R-:W-:Y:S01]  /*5e50*/  F2FP.TF32.F32.PACK_B R41, R41 ;  /* 0x00000029ff29723e */ /* 0x000fe200024050ff */
[----:B------:R1:W-:Y:S01]  /*5e60*/  @P1 STG.E desc[UR40][R8.64+0x60], R5 ;  /* 0x0000600508001986 */ /* 0x0003e2000c101928 */
[----:B------:R-:W-:Y:S01]  /*5e70*/  ISETP.GT.AND P1, PT, R4, 0x28, PT ;  /* 0x000000280400780c */ /* 0x000fe20003f24270 */
[-C--:B------:R-:W-:Y:S01]  /*5e80*/  FMUL R71, R71, R23.reuse ;  /* 0x0000001747477220 */ /* 0x080fe20000400000 */
[C---:B------:R-:W-:Y:S01]  /*5e90*/  ISETP.GT.AND P0, PT, R3.reuse, 0x8, P0 ;  /* 0x000000080300780c */ /* 0x040fe20000704270 */
[----:B------:R-:W-:Y:S01]  /*5ea0*/  @P4 STG.E desc[UR40][R8.64+0x64], R39 ;  /* 0x0000642708004986 */ /* 0x000fe2000c101928 */
[C---:B------:R-:W-:Y:S01]  /*5eb0*/  ISETP.GT.AND P4, PT, R3.reuse, 0x8, P2 ;  /* 0x000000080300780c */ /* 0x040fe20001784270 */
[-C--:B0-----:R-:W-:Y:S01]  /*5ec0*/  FMUL R11, R44, R23.reuse ;  /* 0x000000172c0b7220 */ /* 0x081fe20000400000 */
[----:B------:R-:W-:Y:S01]  /*5ed0*/  ISETP.GT.AND P2, PT, R4, 0x29, PT ;  /* 0x000000290400780c */ /* 0x000fe20003f44270 */
[----:B------:R0:W-:Y:S01]  /*5ee0*/  @P5 STG.E desc[UR40][R6.64+0x80], R13 ;  /* 0x0000800d06005986 */ /* 0x0001e2000c101928 */
[----:B------:R-:W-:Y:S01]  /*5ef0*/  ISETP.GT.AND P5, PT, R3, RZ, P1 ;  /* 0x000000ff0300720c */ /* 0x000fe20000fa4270 */
[----:B------:R-:W-:Y:S01]  /*5f00*/  FMUL R73, R73, R23 ;  /* 0x0000001749497220 */ /* 0x000fe20000400000 */
[----:B------:R-:W-:Y:S01]  /*5f10*/  F2FP.TF32.F32.PACK_B R43, R43 ;  /* 0x0000002bff2b723e */ /* 0x000fe200024050ff */
[-C--:B-1----:R-:W-:Y:S01]  /*5f20*/  FMUL R5, R42, R23.reuse ;  /* 0x000000172a057220 */ /* 0x082fe20000400000 */
[----:B------:R-:W-:Y:S01]  /*5f30*/  @P3 STG.E desc[UR40][R6.64+0x84], R41 ;  /* 0x0000842906003986 */ /* 0x000fe2000c101928 */
[----:B------:R-:W-:Y:S01]  /*5f40*/  ISETP.GT.AND P3, PT, R3, RZ, P2 ;  /* 0x000000ff0300720c */ /* 0x000fe20001764270 */
[----:B------:R-:W-:Y:S01]  /*5f50*/  FMUL R75, R75, R23 ;  /* 0x000000174b4b7220 */ /* 0x000fe20000400000 */
[----:B------:R-:W-:Y:S01]  /*5f60*/  F2FP.TF32.F32.PACK_B R11, R11 ;  /* 0x0000000bff0b723e */ /* 0x000fe200024050ff */
[----:B------:R-:W-:Y:S01]  /*5f70*/  FMUL R77, R77, R23 ;  /* 0x000000174d4d7220 */ /* 0x000fe20000400000 */
[----:B------:R-:W-:Y:S01]  /*5f80*/  F2FP.TF32.F32.PACK_B R5, R5 ;  /* 0x00000005ff05723e */ /* 0x000fe200024050ff */
[----:B------:R-:W-:Y:S01]  /*5f90*/  FMUL R79, R79, R23 ;  /* 0x000000174f4f7220 */ /* 0x000fe20000400000 */
[----:B------:R-:W-:Y:S01]  /*5fa0*/  F2FP.TF32.F32.PACK_B R45, R45 ;  /* 0x0000002dff2d723e */ /* 0x000fe200024050ff */
[-C--:B0-----:R-:W-:Y:S01]  /*5fb0*/  FMUL R13, R48, R23.reuse ;  /* 0x00000017300d7220 */ /* 0x081fe20000400000 */
[----:B------:R-:W-:Y:S01]  /*5fc0*/  ISETP.GT.AND P1, PT, R3, 0x8, P1 ;  /* 0x000000080300780c */ /* 0x000fe20000f24270 */
[----:B------:R0:W-:Y:S01]  /*5fd0*/  @P0 STG.E desc[UR40][R8.64+0x80], R5 ;  /* 0x0000800508000986 */ /* 0x0001e2000c101928 */
[----:B------:R-:W-:Y:S01]  /*5fe0*/  ISETP.GT.AND P0, PT, R4, 0x30, PT ;  /* 0x000000300400780c */ /* 0x000fe20003f04270 */
[----:B------:R-:W-:Y:S01]  /*5ff0*/  FMUL R81, R81, R23 ;  /* 0x0000001751517220 */ /* 0x000fe20000400000 */
[----:B------:R-:W-:Y:S01]  /*6000*/  F2FP.TF32.F32.PACK_B R47, R47 ;  /* 0x0000002fff2f723e */ /* 0x000fe200024050ff */
[----:B------:R-:W-:Y:S01]  /*6010*/  @P4 STG.E desc[UR40][R8.64+0x84], R43 ;  /* 0x0000842b08004986 */ /* 0x000fe2000c101928 */
[C---:B------:R-:W-:Y:S01]  /*6020*/  ISETP.GT.AND P4, PT, R3.reuse, 0x8, P2 ;  /* 0x000000080300780c */ /* 0x040fe20001784270 */
[-C--:B------:R-:W-:Y:S01]  /*6030*/  FMUL R15, R82, R23.reuse ;  /* 0x00000017520f7220 */ /* 0x080fe20000400000 */
[----:B------:R-:W-:Y:S01]  /*6040*/  ISETP.GT.AND P2, PT, R4, 0x31, PT ;  /* 0x000000310400780c */ /* 0x000fe20003f44270 */
[----:B------:R1:W-:Y:S01]  /*6050*/  @P5 STG.E desc[UR40][R6.64+0xa0], R11 ;  /* 0x0000a00b06005986 */ /* 0x0003e2000c101928 */
[----:B------:R-:W-:Y:S01]  /*6060*/  ISETP.GT.AND P5, PT, R3, RZ, P0 ;  /* 0x000000ff0300720c */ /* 0x000fe200007a4270 */
[----:B------:R-:W-:Y:S01]  /*6070*/  FMUL R83, R83, R23 ;  /* 0x0000001753537220 */ /* 0x000fe20000400000 */
[----:B------:R-:W-:Y:S01]  /*6080*/  F2FP.TF32.F32.PACK_B R13, R13 ;  /* 0x0000000dff0d723e */ /* 0x000fe200024050ff */
[-C--:B0-----:R-:W-:Y:S01]  /*6090*/  FMUL R5, R46, R23.reuse ;  /* 0x000000172e057220 */ /* 0x081fe20000400000 */
[----:B------:R-:W-:Y:S01]  /*60a0*/  @P3 STG.E desc[UR40][R6.64+0xa4], R45 ;  /* 0x0000a42d06003986 */ /* 0x000fe2000c101928 */
[----:B------:R-:W-:Y:S01]  /*60b0*/  ISETP.GT.AND P3, PT, R3, RZ, P2 ;  /* 0x000000ff0300720c */ /* 0x000fe20001764270 */
[----:B------:R-:W-:Y:S01]  /*60c0*/  FMUL R21, R84, R23 ;  /* 0x0000001754157220 */ /* 0x000fe20000400000 */
[----:B------:R-:W-:Y:S01]  /*60d0*/  F2FP.TF32.F32.PACK_B R49, R49 ;  /* 0x00000031ff31723e */ /* 0x000fe200024050ff */
[----:B------:R-:W-:Y:S01]  /*60e0*/  FMUL R85, R85, R23 ;  /* 0x0000001755557220 */ /* 0x000fe20000400000 */
[----:B------:R-:W-:Y:S01]  /*60f0*/  F2FP.TF32.F32.PACK_B R5, R5 ;  /* 0x00000005ff05723e */ /* 0x000fe200024050ff */
[-C--:B------:R-:W-:Y:S01]  /*6100*/  FMUL R87, R87, R23.reuse ;  /* 0x0000001757577220 */ /* 0x080fe20000400000 */
[----:B------:R-:W-:Y:S01]  /*6110*/  ISETP.GT.AND P0, PT, R3, 0x8, P0 ;  /* 0x000000080300780c */ /* 0x000fe20000704270 */
[----:B-1----:R-:W-:Y:S01]  /*6120*/  FMUL R11, R52, R23 ;  /* 0x00000017340b7220 */ /* 0x002fe20000400000 */
[----:B------:R-:W-:Y:S01]  /*6130*/  F2FP.TF32.F32.PACK_B R51, R51 ;  /* 0x00000033ff33723e */ /* 0x000fe200024050ff */
[----:B------:R0:W-:Y:S01]  /*6140*/  @P1 STG.E desc[UR40][R8.64+0xa0], R5 ;  /* 0x0000a00508001986 */ /* 0x0001e2000c101928 */
[----:B------:R-:W-:-:S02]  /*6150*/  ISETP.GT.AND P1, PT, R4, 0x38, PT ;  /* 0x000000380400780c */ /* 0x000fc40003f24270 */
[----:B------:R-:W-:Y:S01]  /*6160*/  F2FP.TF32.F32.PACK_B R11, R11 ;  /* 0x0000000bff0b723e */ /* 0x000fe200024050ff */
[----:B------:R-:W-:Y:S01]  /*6170*/  @P4 STG.E desc[UR40][R8.64+0xa4], R47 ;  /* 0x0000a42f08004986 */ /* 0x000fe2000c101928 */
[C---:B------:R-:W-:Y:S02]  /*6180*/  ISETP.GT.AND P4, PT, R3.reuse, 0x8, P2 ;  /* 0x000000080300780c */ /* 0x040fe40001784270 */
[----:B------:R-:W-:Y:S01]  /*6190*/  ISETP.GT.AND P2, PT, R4, 0x39, PT ;  /* 0x000000390400780c */ /* 0x000fe20003f44270 */
[----:B------:R1:W-:Y:S01]  /*61a0*/  @P5 STG.E desc[UR40][R6.64+0xc0], R13 ;  /* 0x0000c00d06005986 */ /* 0x0003e2000c101928 */
[C---:B------:R-:W-:Y:S02]  /*61b0*/  ISETP.GT.AND P5, PT, R3.reuse, RZ, P1 ;  /* 0x000000ff0300720c */ /* 0x040fe40000fa4270 */
[----:B------:R-:W-:Y:S01]  /*61c0*/  F2FP.TF32.F32.PACK_B R53, R53 ;  /* 0x00000035ff35723e */ /* 0x000fe200024050ff */
[----:B0-----:R-:W-:Y:S01]  /*61d0*/  FMUL R5, R50, R23 ;  /* 0x0000001732057220 */ /* 0x001fe20000400000 */
[----:B------:R-:W-:Y:S01]  /*61e0*/  @P3 STG.E desc[UR40][R6.64+0xc4], R49 ;  /* 0x0000c43106003986 */ /* 0x000fe2000c101928 */
[----:B------:R-:W-:-:S02]  /*61f0*/  ISETP.GT.AND P3, PT, R3, RZ, P2 ;  /* 0x000000ff0300720c */ /* 0x000fc40001764270 */
[----:B------:R-:W-:Y:S02]  /*6200*/  ISETP.GT.AND P1, PT, R3, 0x8, P1 ;  /* 0x000000080300780c */ /* 0x000fe40000f24270 */
[----:B------:R-:W-:Y:S01]  /*6210*/  F2FP.TF32.F32.PACK_B R5, R5 ;  /* 0x00000005ff05723e */ /* 0x000fe200024050ff */
[----:B-1----:R-:W-:Y:S01]  /*6220*/  FMUL R13, R56, R23 ;  /* 0x00000017380d7220 */ /* 0x002fe20000400000 */
[----:B------:R-:W-:-:S03]  /*6230*/  F2FP.TF32.F32.PACK_B R55, R55 ;  /* 0x00000037ff37723e */ /* 0x000fc600024050ff */
[----:B------:R0:W-:Y:S01]  /*6240*/  @P0 STG.E desc[UR40][R8.64+0xc0], R5 ;  /* 0x0000c00508000986 */ /* 0x0001e2000c101928 */
[C---:B------:R-:W-:Y:S02]  /*6250*/  ISETP.GT.AND P0, PT, R4.reuse, 0x40, PT ;  /* 0x000000400400780c */ /* 0x040fe40003f04270 */
        /* <DEDUP_REMOVED lines=71> */
[----:B------:R-:W-:Y:S01]  /*66d0*/  @P3 STG.E desc[UR40][R6.64+0x164], R69 ;  /* 0x0001644506003986 */ /* 0x000fe2000c101928 */
[----:B0-----:R-:W-:Y:S01]  /*66e0*/  FMUL R5, R70, R23 ;  /* 0x0000001746057220 */ /* 0x001fe20000400000 */
[----:B------:R-:W-:-:S02]  /*66f0*/  ISETP.GT.AND P3, PT, R3, RZ, P2 ;  /* 0x000000ff0300720c */ /* 0x000fc40001764270 */
[----:B------:R-:W-:Y:S02]  /*6700*/  ISETP.GT.AND P0, PT, R3, 0x8, P0 ;  /* 0x000000080300780c */ /* 0x000fe40000704270 */
[----:B------:R-:W-:Y:S01]  /*6710*/  F2FP.TF32.F32.PACK_B R5, R5 ;  /* 0x00000005ff05723e */ /* 0x000fe200024050ff */
[----:B-1----:R-:W-:Y:S01]  /*6720*/  FMUL R11, R76, R23 ;  /* 0x000000174c0b7220 */ /* 0x002fe20000400000 */
[----:B------:R-:W-:-:S03]  /*6730*/  F2FP.TF32.F32.PACK_B R75, R75 ;  /* 0x0000004bff4b723e */ /* 0x000fc600024050ff */
[----:B------:R0:W-:Y:S01]  /*6740*/  @P1 STG.E desc[UR40][R8.64+0x160], R5 ;  /* 0x0001600508001986 */ /* 0x0001e2000c101928 */
[----:B------:R-:W-:Y:S02]  /*6750*/  F2FP.TF32.F32.PACK_B R77, R77 ;  /* 0x0000004dff4d723e */ /* 0x000fe400024050ff */
[----:B------:R-:W-:Y:S01]  /*6760*/  F2FP.TF32.F32.PACK_B R11, R11 ;  /* 0x0000000bff0b723e */ /* 0x000fe200024050ff */
[----:B------:R-:W-:Y:S01]  /*6770*/  @P4 STG.E desc[UR40][R8.64+0x164], R71 ;  /* 0x0001644708004986 */ /* 0x000fe2000c101928 */
[C---:B------:R-:W-:Y:S02]  /*6780*/  ISETP.GT.AND P4, PT, R4.reuse, 0x68, PT ;  /* 0x000000680400780c */ /* 0x040fe40003f84270 */
[----:B------:R-:W-:Y:S01]  /*6790*/  F2FP.TF32.F32.PACK_B R79, R79 ;  /* 0x0000004fff4f723e */ /* 0x000fe200024050ff */
[----:B------:R1:W-:Y:S01]  /*67a0*/  @P5 STG.E desc[UR40][R6.64+0x180], R13 ;  /* 0x0001800d06005986 */ /* 0x0003e2000c101928 */
[----:B------:R-:W-:Y:S02]  /*67b0*/  ISETP.GT.AND P5, PT, R4, 0x69, PT ;  /* 0x000000690400780c */ /* 0x000fe40003fa4270 */
[----:B------:R-:W-:Y:S01]  /*67c0*/  F2FP.TF32.F32.PACK_B R81, R81 ;  /* 0x00000051ff51723e */ /* 0x000fe200024050ff */
[----:B------:R-:W-:Y:S01]  /*67d0*/  @P3 STG.E desc[UR40][R6.64+0x184], R73 ;  /* 0x0001844906003986 */ /* 0x000fe2000c101928 */
[C---:B------:R-:W-:Y:S01]  /*67e0*/  ISETP.GT.AND P3, PT, R3.reuse, 0x8, P2 ;  /* 0x000000080300780c */ /* 0x040fe20001764270 */
[----:B0-----:R-:W-:Y:S01]  /*67f0*/  FMUL R5, R74, R23 ;  /* 0x000000174a057220 */ /* 0x001fe20000400000 */
[----:B------:R-:W-:-:S02]  /*6800*/  ISETP.GT.AND P2, PT, R3, RZ, P4 ;  /* 0x000000ff0300720c */ /* 0x000fc40002744270 */
[C---:B------:R-:W-:Y:S02]  /*6810*/  ISETP.GT.AND P1, PT, R3.reuse, RZ, P5 ;  /* 0x000000ff0300720c */ /* 0x040fe40002f24270 */
[C---:B------:R-:W-:Y:S01]  /*6820*/  ISETP.GT.AND P4, PT, R3.reuse, 0x8, P4 ;  /* 0x000000080300780c */ /* 0x040fe20002784270 */
[----:B-1----:R-:W-:Y:S01]  /*6830*/  FMUL R13, R78, R23 ;  /* 0x000000174e0d7220 */ /* 0x002fe20000400000 */
[----:B------:R-:W-:Y:S02]  /*6840*/  F2FP.TF32.F32.PACK_B R5, R5 ;  /* 0x00000005ff05723e */ /* 0x000fe400024050ff */
[----:B------:R-:W-:Y:S02]  /*6850*/  ISETP.GT.AND P5, PT, R3, 0x8, P5 ;  /* 0x000000080300780c */ /* 0x000fe40002fa4270 */
[----:B------:R-:W-:Y:S01]  /*6860*/  F2FP.TF32.F32.PACK_B R13, R13 ;  /* 0x0000000dff0d723e */ /* 0x000fe200024050ff */
[----:B------:R0:W-:Y:S01]  /*6870*/  @P0 STG.E desc[UR40][R8.64+0x180], R5 ;  /* 0x0001800508000986 */ /* 0x0001e2000c101928 */
[----:B------:R-:W-:-:S02]  /*6880*/  ISETP.GT.AND P0, PT, R4, 0x79, PT ;  /* 0x000000790400780c */ /* 0x000fc40003f04270 */
[----:B------:R-:W-:Y:S01]  /*6890*/  F2FP.TF32.F32.PACK_B R15, R15 ;  /* 0x0000000fff0f723e */ /* 0x000fe200024050ff */
[----:B------:R-:W-:Y:S01]  /*68a0*/  @P3 STG.E desc[UR40][R8.64+0x184], R75 ;  /* 0x0001844b08003986 */ /* 0x000fe2000c101928 */
[C---:B------:R-:W-:Y:S02]  /*68b0*/  ISETP.GT.AND P3, PT, R4.reuse, 0x70, PT ;  /* 0x000000700400780c */ /* 0x040fe40003f64270 */
[----:B------:R-:W-:Y:S01]  /*68c0*/  F2FP.TF32.F32.PACK_B R83, R83 ;  /* 0x00000053ff53723e */ /* 0x000fe200024050ff */
[----:B------:R1:W-:Y:S01]  /*68d0*/  @P2 STG.E desc[UR40][R6.64+0x1a0], R11 ;  /* 0x0001a00b06002986 */ /* 0x0003e2000c101928 */
[C---:B------:R-:W-:Y:S02]  /*68e0*/  ISETP.GT.AND P2, PT, R4.reuse, 0x71, PT ;  /* 0x000000710400780c */ /* 0x040fe40003f44270 */
[----:B------:R-:W-:Y:S01]  /*68f0*/  F2FP.TF32.F32.PACK_B R21, R21 ;  /* 0x00000015ff15723e */ /* 0x000fe200024050ff */
[----:B------:R-:W-:Y:S01]  /*6900*/  @P1 STG.E desc[UR40][R6.64+0x1a4], R77 ;  /* 0x0001a44d06001986 */ /* 0x000fe2000c101928 */
[----:B------:R-:W-:Y:S01]  /*6910*/  ISETP.GT.AND P1, PT, R4, 0x78, PT ;  /* 0x000000780400780c */ /* 0x000fe20003f24270 */
[----:B------:R-:W-:Y:S01]  /*6920*/  @P4 IMAD.MOV.U32 R4, RZ, RZ, R8 ;  /* 0x000000ffff044224 */ /* 0x000fe200078e0008 */
[----:B------:R-:W-:Y:S01]  /*6930*/  F2FP.TF32.F32.PACK_B R85, R85 ;  /* 0x00000055ff55723e */ /* 0x000fe200024050ff */
[----:B0-----:R-:W-:Y:S01]  /*6940*/  @P4 IMAD.MOV.U32 R5, RZ, RZ, R9 ;  /* 0x000000ffff054224 */ /* 0x001fe200078e0009 */
[----:B------:R-:W-:Y:S01]  /*6950*/  F2FP.TF32.F32.PACK_B R87, R87 ;  /* 0x00000057ff57723e */ /* 0x000fe200024050ff */
[----:B-1----:R-:W-:-:S03]  /*6960*/  FMUL R11, R80, R23 ;  /* 0x00000017500b7220 */ /* 0x002fc60000400000 */
[----:B------:R0:W-:Y:S01]  /*6970*/  @P4 STG.E desc[UR40][R4.64+0x1a0], R13 ;  /* 0x0001a00d04004986 */ /* 0x0001e2000c101928 */
[C---:B------:R-:W-:Y:S02]  /*6980*/  ISETP.GT.AND P4, PT, R3.reuse, RZ, P3 ;  /* 0x000000ff0300720c */ /* 0x040fe40001f84270 */
[----:B------:R-:W-:Y:S02]  /*6990*/  ISETP.GT.AND P3, PT, R3, 0x8, P3 ;  /* 0x000000080300780c */ /* 0x000fe40001f64270 */
[----:B------:R-:W-:Y:S01]  /*69a0*/  F2FP.TF32.F32.PACK_B R11, R11 ;  /* 0x0000000bff0b723e */ /* 0x000fe200024050ff */
[----:B0-----:R-:W-:Y:S02]  /*69b0*/  @P5 IMAD.MOV.U32 R4, RZ, RZ, R8 ;  /* 0x000000ffff045224 */ /* 0x001fe400078e0008 */
[----:B------:R-:W-:Y:S01]  /*69c0*/  FMUL R13, R86, R23 ;  /* 0x00000017560d7220 */ /* 0x000fe20000400000 */
[----:B------:R-:W-:-:S04]  /*69d0*/  @P5 IMAD.MOV.U32 R5, RZ, RZ, R9 ;  /* 0x000000ffff055224 */ /* 0x000fc800078e0009 */
[----:B------:R-:W-:Y:S01]  /*69e0*/  F2FP.TF32.F32.PACK_B R13, R13 ;  /* 0x0000000dff0d723e */ /* 0x000fe200024050ff */
[----:B------:R0:W-:Y:S01]  /*69f0*/  @P5 STG.E desc[UR40][R4.64+0x1a4], R79 ;  /* 0x0001a44f04005986 */ /* 0x0001e2000c101928 */
[C---:B------:R-:W-:Y:S02]  /*6a00*/  ISETP.GT.AND P5, PT, R3.reuse, RZ, P2 ;  /* 0x000000ff0300720c */ /* 0x040fe400017a4270 */
[----:B------:R-:W-:Y:S01]  /*6a10*/  ISETP.GT.AND P2, PT, R3, 0x8, P2 ;  /* 0x000000080300780c */ /* 0x000fe20001744270 */
[----:B0-----:R-:W-:Y:S02]  /*6a20*/  @P4 IMAD.MOV.U32 R4, RZ, RZ, R6 ;  /* 0x000000ffff044224 */ /* 0x001fe400078e0006 */
[----:B------:R-:W-:-:S05]  /*6a30*/  @P4 IMAD.MOV.U32 R5, RZ, RZ, R7 ;  /* 0x000000ffff054224 */ /* 0x000fca00078e0007 */
        /* <DEDUP_REMOVED lines=10> */
[----:B------:R0:W-:Y:S02]  /*6ae0*/  @P3 STG.E desc[UR40][R4.64+0x1c0], R15 ;  /* 0x0001c00f04003986 */ /* 0x0001e4000c101928 */
[----:B0-----:R-:W-:Y:S02]  /*6af0*/  @P2 IMAD.MOV.U32 R4, RZ, RZ, R8 ;  /* 0x000000ffff042224 */ /* 0x001fe400078e0008 */
[----:B------:R-:W-:-:S05]  /*6b00*/  @P2 IMAD.MOV.U32 R5, RZ, RZ, R9 ;  /* 0x000000ffff052224 */ /* 0x000fca00078e0009 */
[----:B------:R0:W-:Y:S02]  /*6b10*/  @P2 STG.E desc[UR40][R4.64+0x1c4], R83 ;  /* 0x0001c45304002986 */ /* 0x0001e4000c101928 */
[----:B0-----:R-:W-:Y:S02]  /*6b20*/  @P4 IMAD.MOV.U32 R4, RZ, RZ, R6 ;  /* 0x000000ffff044224 */ /* 0x001fe400078e0006 */
[----:B------:R-:W-:-:S05]  /*6b30*/  @P4 IMAD.MOV.U32 R5, RZ, RZ, R7 ;  /* 0x000000ffff054224 */ /* 0x000fca00078e0007 */
[----:B------:R0:W-:Y:S04]  /*6b40*/  @P4 STG.E desc[UR40][R4.64+0x1e0], R21 ;  /* 0x0001e01504004986 */ /* 0x0001e8000c101928 */
[----:B------:R1:W-:Y:S01]  /*6b50*/  @P5 STG.E desc[UR40][R6.64+0x1e4], R85 ;  /* 0x0001e45506005986 */ /* 0x0003e2000c101928 */
[----:B0-----:R-:W-:Y:S02]  /*6b60*/  @P1 IMAD.MOV.U32 R4, RZ, RZ, R8 ;  /* 0x000000ffff041224 */ /* 0x001fe400078e0008 */
[----:B------:R-:W-:-:S05]  /*6b70*/  @P1 IMAD.MOV.U32 R5, RZ, RZ, R9 ;  /* 0x000000ffff051224 */ /* 0x000fca00078e0009 */
[----:B------:R1:W-:Y:S04]  /*6b80*/  @P1 STG.E desc[UR40][R4.64+0x1e0], R13 ;  /* 0x0001e00d04001986 */ /* 0x0003e8000c101928 */
[----:B------:R1:W-:Y:S02]  /*6b90*/  @P0 STG.E desc[UR40][R8.64+0x1e4], R87 ;  /* 0x0001e45708000986 */ /* 0x0003e4000c101928 */
.L_x_158:
[----:B------:R-:W-:Y:S05]  /*6ba0*/  BSYNC B0 ;  /* 0x0000000000007941 */ /* 0x000fea0003800000 */
.L_x_32:
[----:B------:R-:W-:Y:S01]  /*6bb0*/  IADD3 R16, P0, R16, UR38, RZ ;  /* 0x0000002610107c10 */ /* 0x000fe2000ff1e0ff */
[----:B------:R-:W-:Y:S01]  /*6bc0*/  ULDC.64 UR4, c[0x0][0x650] ;  /* 0x0001940000047ab9 */ /* 0x000fe20000000a00 */
[----:B------:R-:W-:Y:S01]  /*6bd0*/  PRMT R3, RZ, 0x7610, R3 ;  /* 0x00007610ff037816 */ /* 0x000fe20000000003 */
[----:B------:R-:W-:Y:S01]  /*6be0*/  IMAD.MOV.U32 R100, RZ, RZ, -0x1 ;  /* 0xffffffffff647424 */ /* 0x000fe200078e00ff */
[----:B------:R-:W-:Y:S01]  /*6bf0*/  IADD3.X R17, R17, UR37, RZ, P0, !PT ;  /* 0x0000002511117c10 */ /* 0x000fe200087fe4ff */
[----:B--2---:R-:W-:Y:S01]  /*6c00*/  IMAD.MOV.U32 R101, RZ, RZ, -0x1 ;  /* 0xffffffffff657424 */ /* 0x004fe200078e00ff */
[----:B------:R-:W-:-:S04]  /*6c10*/  ISETP.GE.U32.AND P0, PT, R16, UR4, PT ;  /* 0x0000000410007c0c */ /* 0x000fc8000bf06070 */
[----:B------:R-:W-:-:S13]  /*6c20*/  ISETP.GE.U32.AND.EX P0, PT, R17, UR5, PT, P0 ;  /* 0x0000000511007c0c */ /* 0x000fda000bf06100 */
[----:B------:R-:W-:Y:S05]  /*6c30*/  @P0 BRA `(.L_x_159) ;  /* 0x00000004004c0947 */ /* 0x000fea0003800000 */
[----:B0-----:R-:W0:Y:S01]  /*6c40*/  LDC.64 R10, c[0x0][0x628] ;  /* 0x00018a00ff0a7b82 */ /* 0x001e220000000a00 */
[----:B-1--4-:R-:W1:Y:S01]  /*6c50*/  S2R R12, SR_CTAID.X ;  /* 0x00000000000c7919 */ /* 0x012e620000002500 */
[----:B---3--:R-:W-:Y:S02]  /*6c60*/  IMAD.MOV.U32 R8, RZ, RZ, R16 ;  /* 0x000000ffff087224 */ /* 0x008fe400078e0010 */
[----:B------:R-:W-:Y:S01]  /*6c70*/  IMAD.MOV.U32 R9, RZ, RZ, R17 ;  /* 0x000000ffff097224 */ /* 0x000fe200078e0011 */
[----:B------:R-:W2:Y:S03]  /*6c80*/  S2R R20, SR_CTAID.Y ;  /* 0x0000000000147919 */ /* 0x000ea60000002600 */
[----:B------:R-:W3:Y:S08]  /*6c90*/  LDC R0, c[0x0][0x630] ;  /* 0x00018c00ff007b82 */ /* 0x000ef00000000800 */
[----:B------:R-:W4:Y:S01]  /*6ca0*/  LDC.64 R14, c[0x0][0x620] ;  /* 0x00018800ff0e7b82 */ /* 0x000f220000000a00 */
[----:B0-----:R-:W-:-:S04]  /*6cb0*/  ISETP.NE.U32.AND P0, PT, R10, RZ, PT ;  /* 0x000000ff0a00720c */ /* 0x001fc80003f05070 */
[----:B------:R-:W-:-:S13]  /*6cc0*/  ISETP.NE.AND.EX P0, PT, R11, RZ, PT, P0 ;  /* 0x000000ff0b00720c */ /* 0x000fda0003f05300 */
[----:B-1234-:R-:W-:Y:S05]  /*6cd0*/  @!P0 BRA `(.L_x_160) ;  /* 0x0000000000288947 */ /* 0x01efea0003800000 */
        /* <DEDUP_REMOVED lines=10> */
.L_x_160:
[-CC-:B------:R-:W-:Y:S01]  /*6d80*/  SHF.R.U64 R101, R8, R0.reuse, R9.reuse ;  /* 0x0000000008657219 */ /* 0x180fe20000001209 */
[----:B------:R-:W0:Y:S01]  /*6d90*/  LDC.64 R26, c[0x0][0x640] ;  /* 0x00019000ff1a7b82 */ /* 0x000e220000000a00 */
[----:B------:R-:W-:Y:S01]  /*6da0*/  SHF.R.U32.HI R0, RZ, R0, R9 ;  /* 0x00000000ff007219 */ /* 0x000fe20000011609 */
[----:B------:R-:W-:Y:S01]  /*6db0*/  ULDC UR4, c[0x0][0x150] ;  /* 0x0000540000047ab9 */ /* 0x000fe20000000800 */
[----:B------:R-:W-:Y:S02]  /*6dc0*/  IADD3 R3, P0, RZ, -R101, RZ ;  /* 0x80000065ff037210 */ /* 0x000fe40007f1e0ff */
[----:B------:R-:W-:-:S03]  /*6dd0*/  I2FP.F32.U32 R7, R12 ;  /* 0x0000000c00077245 */ /* 0x000fc60000201000 */
[----:B------:R-:W1:Y:S01]  /*6de0*/  LDC R6, c[0x0][0x618] ;  /* 0x00018600ff067b82 */ /* 0x000e620000000800 */
[----:B------:R-:W-:Y:S02]  /*6df0*/  IMAD.X R5, RZ, RZ, ~R0, P0 ;  /* 0x000000ffff057224 */ /* 0x000fe400000e0e00 */
[----:B------:R-:W-:Y:S01]  /*6e00*/  FMUL R7, R7, UR4 ;  /* 0x0000000407077c20 */ /* 0x000fe20008400000 */
[----:B------:R-:W-:Y:S01]  /*6e10*/  ULDC UR4, c[0x0][0x154] ;  /* 0x0000550000047ab9 */ /* 0x000fe20000000800 */
[-C--:B------:R-:W-:Y:S02]  /*6e20*/  IMAD R0, R5, R14.reuse, RZ ;  /* 0x0000000e05007224 */ /* 0x080fe400078e02ff */
[C---:B------:R-:W-:Y:S01]  /*6e30*/  IMAD.WIDE.U32 R4, R3.reuse, R14, R16 ;  /* 0x0000000e03047225 */ /* 0x040fe200078e0010 */
[----:B------:R-:W2:Y:S01]  /*6e40*/  LDC R8, c[0x0][0x608] ;  /* 0x00018200ff087b82 */ /* 0x000ea20000000800 */
[----:B------:R-:W3:Y:S02]  /*6e50*/  F2I.U32.TRUNC.NTZ R7, R7 ;  /* 0x0000000700077305 */ /* 0x000ee4000020f000 */
[----:B------:R-:W-:Y:S01]  /*6e60*/  IMAD R3, R3, R15, R0 ;  /* 0x0000000f03037224 */ /* 0x000fe200078e0200 */
[----:B------:R-:W-:-:S03]  /*6e70*/  I2FP.F32.U32 R0, R20 ;  /* 0x0000001400007245 */ /* 0x000fc60000201000 */
[----:B------:R-:W-:Y:S01]  /*6e80*/  IMAD.IADD R3, R5, 0x1, R3 ;  /* 0x0000000105037824 */ /* 0x000fe200078e0203 */
[----:B------:R-:W4:Y:S01]  /*6e90*/  LDC R11, c[0x0][0x658] ;  /* 0x00019600ff0b7b82 */ /* 0x000f220000000800 */
[----:B0-----:R-:W-:-:S04]  /*6ea0*/  ISETP.NE.U32.AND P0, PT, R26, RZ, PT ;  /* 0x000000ff1a00720c */ /* 0x001fc80003f05070 */
[----:B------:R-:W-:-:S03]  /*6eb0*/  ISETP.NE.AND.EX P0, PT, R27, RZ, PT, P0 ;  /* 0x000000ff1b00720c */ /* 0x000fc60003f05300 */
[----:B------:R-:W0:Y:S01]  /*6ec0*/  LDC R9, c[0x0][0x144] ;  /* 0x00005100ff097b82 */ /* 0x000e220000000800 */
[-C--:B-1----:R-:W-:Y:S01]  /*6ed0*/  SHF.R.U64 R10, R4, R6.reuse, R3 ;  /* 0x00000006040a7219 */ /* 0x082fe20000001203 */
[----:B---3--:R-:W-:Y:S01]  /*6ee0*/  IMAD.MOV R7, RZ, RZ, -R7 ;  /* 0x000000ffff077224 */ /* 0x008fe200078e0a07 */
[----:B------:R-:W-:Y:S01]  /*6ef0*/  SHF.R.U32.HI R3, RZ, R6, R3 ;  /* 0x00000006ff037219 */ /* 0x000fe20000011603 */
[----:B------:R-:W-:-:S04]  /*6f00*/  FMUL R6, R0, UR4 ;  /* 0x0000000400067c20 */ /* 0x000fc80008400000 */
[----:B------:R-:W1:Y:S01]  /*6f10*/  LDC R21, c[0x0][0x148] ;  /* 0x00005200ff157b82 */ /* 0x000e620000000800 */
[----:B------:R3:W0:Y:S01]  /*6f20*/  F2I.U32.TRUNC.NTZ R14, R6 ;  /* 0x00000006000e7305 */ /* 0x000622000020f000 */
[-CC-:B--2---:R-:W-:Y:S02]  /*6f30*/  SHF.R.U64 R13, R10, R8.reuse, R3.reuse ;  /* 0x000000080a0d7219 */ /* 0x184fe40000001203 */
[----:B------:R-:W-:-:S04]  /*6f40*/  SHF.R.U32.HI R0, RZ, R8, R3 ;  /* 0x00000008ff007219 */ /* 0x000fc80000011603 */
[----:B-----5:R-:W2:Y:S01]  /*6f50*/  LDC R24, c[0x0][0x648] ;  /* 0x00019200ff187b82 */ /* 0x020ea20000000800 */
[-CC-:B----4-:R-:W-:Y:S02]  /*6f60*/  SHF.R.U64 R15, R13, R11.reuse, R0.reuse ;  /* 0x0000000b0d0f7219 */ /* 0x190fe40000001200 */
[----:B------:R-:W-:-:S03]  /*6f70*/  SHF.R.U32.HI R5, RZ, R11, R0 ;  /* 0x0000000bff057219 */ /* 0x000fc60000011600 */
[----:B------:R-:W-:Y:S02]  /*6f80*/  IMAD.MOV.U32 R4, RZ, RZ, R15 ;  /* 0x000000ffff047224 */ /* 0x000fe400078e000f */
[----:B------:R-:W4:Y:S01]  /*6f90*/  LDC R28, c[0x0][0x638] ;  /* 0x00018e00ff1c7b82 */ /* 0x000f220000000800 */
[----:B0-----:R-:W-:-:S07]  /*6fa0*/  IMAD R25, R9, R7, R12 ;  /* 0x0000000709197224 */ /* 0x001fce00078e020c */
[----:B------:R-:W0:Y:S08]  /*6fb0*/  LDC R29, c[0x0][0x610] ;  /* 0x00018400ff1d7b82 */ /* 0x000e300000000800 */
[----:B------:R-:W0:Y:S01]  /*6fc0*/  LDC R30, c[0x0][0x600] ;  /* 0x00018000ff1e7b82 */ /* 0x000e220000000800 */
[----:B-123--:R-:W-:Y:S05]  /*6fd0*/  @!P0 BRA `(.L_x_161) ;  /* 0x0000000000288947 */ /* 0x00efea0003800000 */
[----:B------:R-:W1:Y:S02]  /*6fe0*/  LDC R0, c[0x0][0x64c] ;  /* 0x00019300ff007b82 */ /* 0x000e640000000800 */
[----:B-1----:R-:W-:-:S05]  /*6ff0*/  IADD3 R3, P0, R15, R0, RZ ;  /* 0x000000000f037210 */ /* 0x002fca0007f1e0ff */
        /* <DEDUP_REMOVED lines=8> */
.L_x_161:
[----:B------:R-:W-:Y:S01]  /*7080*/  ISETP.NE.AND P0, PT, R2, 0x1, PT ;  /* 0x000000010200780c */ /* 0x000fe20003f05270 */
[----:B------:R-:W-:Y:S01]  /*7090*/  IMAD.MOV R14, RZ, RZ, -R14 ;  /* 0x000000ffff0e7224 */ /* 0x000fe200078e0a0e */
[----:B------:R-:W-:Y:S02]  /*70a0*/  SHF.R.U64 R3, R4, R24, R5 ;  /* 0x0000001804037219 */ /* 0x000fe40000001205 */
[----:B------:R-:W-:Y:S02]  /*70b0*/  LOP3.LUT R0, R13, R98, RZ, 0xc0, !PT ;  /* 0x000000620d007212 */ /* 0x000fe400078ec0ff */
[----:B------:R-:W-:Y:S01]  /*70c0*/  LOP3.LUT R10, R10, R97, RZ, 0xc0, !PT ;  /* 0x000000610a0a7212 */ /* 0x000fe200078ec0ff */
[----:B------:R-:W-:Y:S02]  /*70d0*/  IMAD.MOV R4, RZ, RZ, -R3 ;  /* 0x000000ffff047224 */ /* 0x000fe400078e0a03 */
[----:B------:R-:W-:Y:S02]  /*70e0*/  IMAD R0, R93, R3, R0 ;  /* 0x000000035d007224 */ /* 0x000fe400078e0200 */
[----:B----4-:R-:W-:-:S02]  /*70f0*/  IMAD R3, R4, R28, R15 ;  /* 0x0000001c04037224 */ /* 0x010fc400078e020f */
[----:B------:R-:W-:Y:S02]  /*7100*/  @P0 IMAD R25, R21, R14, R20 ;  /* 0x0000000e15190224 */ /* 0x000fe400078e0214 */
[----:B0-----:R-:W-:Y:S02]  /*7110*/  IMAD R5, R3, R30, R10 ;  /* 0x0000001e03057224 */ /* 0x001fe400078e020a */
[----:B------:R-:W-:Y:S02]  /*7120*/  IMAD R0, R0, R29, R25 ;  /* 0x0000001d00007224 */ /* 0x000fe400078e0219 */
[----:B------:R-:W-:-:S03]  /*7130*/  IMAD.MOV.U32 R4, RZ, RZ, 0x1 ;  /* 0x00000001ff047424 */ /* 0x000fc600078e00ff */
[----:B------:R-:W-:Y:S02]  /*7140*/  SEL R100, R5, R0, !P0 ;  /* 0x0000000005647207 */ /* 0x000fe40004000000 */
[----:B------:R-:W-:Y:S02]  /*7150*/  PRMT R3, R4, 0x7610, R3 ;  /* 0x0000761004037816 */ /* 0x000fe40000000003 */
[----:B------:R-:W-:-:S07]  /*7160*/  SEL R0, R0, R5, !P0 ;  /* 0x0000000500007207 */ /* 0x000fce0004000000 */
.L_x_159:
[----:B------:R-:W-:Y:S01]  /*7170*/  UIADD3 UR42, UR43, UR42, URZ ;  /* 0x0000002a2b2a7290 */ /* 0x000fe2000fffe03f */
[----:B------:R-:W-:Y:S01]  /*7180*/  LOP3.LUT P0, RZ, R3, 0xff, RZ, 0xc0, !PT ;  /* 0x000000ff03ff7812 */ /* 0x000fe2000780c0ff */
[----:B------:R-:W-:Y:S02]  /*7190*/  IMAD.MOV.U32 R103, RZ, RZ, R0 ;  /* 0x000000ffff677224 */ /* 0x000fe400078e0000 */
[----:B------:R-:W-:Y:S02]  /*71a0*/  USHF.R.U32.HI UR4, URZ, 0x2, UR42 ;  /* 0x000000023f047899 */ /* 0x000fe4000801162a */
[----:B------:R-:W-:Y:S02]  /*71b0*/  UISETP.GT.U32.AND UP1, UPT, UR42, 0x3, UPT ;  /* 0x000000032a00788c */ /* 0x000fe4000bf24070 */
[----:B------:R-:W-:Y:S02]  /*71c0*/  ULOP3.LUT UR4, UR4, 0x1, URZ, 0xc0, !UPT ;  /* 0x0000000104047892 */ /* 0x000fe4000f8ec03f */
[----:B------:R-:W-:-:S02]  /*71d0*/  UISETP.LT.U32.AND UP1, UPT, UR43, 0x4, UP1 ;  /* 0x000000042b00788c */ /* 0x000fc40008f21070 */
[----:B------:R-:W-:Y:S02]  /*71e0*/  UISETP.NE.U32.AND UP0, UPT, UR4, 0x1, UPT ;  /* 0x000000010400788c */ /* 0x000fe4000bf05070 */
[----:B------:R-:W-:Y:S02]  /*71f0*/  USEL UR5, URZ, 0x1, !UP1 ;  /* 0x000000013f057887 */ /* 0x000fe4000c800000 */
[----:B------:R-:W-:Y:S02]  /*7200*/  UISETP.GT.U32.AND UP0, UPT, UR43, 0x3, !UP0 ;  /* 0x000000032b00788c */ /* 0x000fe4000c704070 */
[----:B------:R-:W-:Y:S02]  /*7210*/  ULOP3.LUT UR42, UR42, 0x3, URZ, 0xc0, !UPT ;  /* 0x000000032a2a7892 */ /* 0x000fe4000f8ec03f */
[----:B------:R-:W-:-:S04]  /*7220*/  USEL UR4, URZ, 0x1, !UP0 ;  /* 0x000000013f047887 */ /* 0x000fc8000c000000 */
[----:B------:R-:W-:Y:S01]  /*7230*/  ULOP3.LUT UR36, UR4, UR36, UR5, 0x96, !UPT ;  /* 0x0000002404247292 */ /* 0x000fe2000f8e9605 */
[----:B------:R-:W-:Y:S11]  /*7240*/  @P0 BRA `(.L_x_162) ;  /* 0xffffffa0008c0947 */ /* 0x000ff6000383ffff */
[----:B------:R-:W-:Y:S05]  /*7250*/  EXIT ;  /* 0x000000000000794d */ /* 0x000fea0003800000 */
.L_x_7:
        /* <DEDUP_REMOVED lines=26> */
.L_x_164:
[----:B------:R-:W0:Y:S01]  /*7400*/  LDC.64 R28, c[0x0][0x640] ;  /* 0x00019000ff1c7b82 */ /* 0x000e220000000a00 */
[-CC-:B------:R-:W-:Y:S01]  /*7410*/  SHF.R.U64 R21, R14, R6.reuse, R15.reuse ;  /* 0x000000060e157219 */ /* 0x180fe2000000120f */
[----:B------:R-:W-:Y:S01]  /*7420*/  IMAD.MOV.U32 R30, RZ, RZ, 0x1 ;  /* 0x00000001ff1e7424 */ /* 0x000fe200078e00ff */
[----:B------:R-:W-:Y:S02]  /*7430*/  SHF.R.U32.HI R6, RZ, R6, R15 ;  /* 0x00000006ff067219 */ /* 0x000fe4000001160f */
[----:B------:R-:W-:-:S03]  /*7440*/  IADD3 R13, P0, RZ, -R21, RZ ;  /* 0x80000015ff0d7210 */ /* 0x000fc60007f1e0ff */
[----:B------:R-:W1:Y:S02]  /*7450*/  LDC R12, c[0x0][0x618] ;  /* 0x00018600ff0c7b82 */ /* 0x000e640000000800 */
[----:B------:R-:W-:-:S04]  /*7460*/  IMAD.X R9, RZ, RZ, ~R6, P0 ;  /* 0x000000ffff097224 */ /* 0x000fc800000e0e06 */
[-C--:B------:R-:W-:Y:S02]  /*7470*/  IMAD R6, R9, R24.reuse, RZ ;  /* 0x0000001809067224 */ /* 0x080fe400078e02ff */
[----:B------:R-:W2:Y:S01]  /*7480*/  LDC R14, c[0x0][0x608] ;  /* 0x00018200ff0e7b82 */ /* 0x000ea20000000800 */
[----:B------:R-:W-:-:S04]  /*7490*/  IMAD.WIDE.U32 R8, R13, R24, R16 ;  /* 0x000000180d087225 */ /* 0x000fc800078e0010 */
[----:B------:R-:W-:-:S03]  /*74a0*/  IMAD R13, R13, R25, R6 ;  /* 0x000000190d0d7224 */ /* 0x000fc600078e0206 */
[----:B------:R-:W3:Y:S01]  /*74b0*/  LDC R27, c[0x0][0x658] ;  /* 0x00019600ff1b7b82 */ /* 0x000ee20000000800 */
[----:B------:R-:W-:Y:S01]  /*74c0*/  IMAD.IADD R9, R9, 0x1, R13 ;  /* 0x0000000109097824 */ /* 0x000fe200078e020d */
[----:B0-----:R-:W-:-:S04]  /*74d0*/  ISETP.NE.U32.AND P0, PT, R28, RZ, PT ;  /* 0x000000ff1c00720c */ /* 0x001fc80003f05070 */
[----:B------:R-:W-:Y:S02]  /*74e0*/  ISETP.NE.AND.EX P0, PT, R29, RZ, PT, P0 ;  /* 0x000000ff1d00720c */ /* 0x000fe40003f05300 */
[----:B------:R-:W0:Y:S01]  /*74f0*/  LDC R22, c[0x0][0x600] ;  /* 0x00018000ff167b82 */ /* 0x000e220000000800 */
[-CC-:B-1----:R-:W-:Y:S01]  /*7500*/  SHF.R.U64 R10, R8, R12.reuse, R9.reuse ;  /* 0x0000000c080a7219 */ /* 0x182fe20000001209 */
[----:B------:R-:W-:Y:S01]  /*7510*/  IMAD.MOV.U32 R8, RZ, RZ, -0x1 ;  /* 0xffffffffff087424 */ /* 0x000fe200078e00ff */
[----:B------:R-:W-:-:S05]  /*7520*/  SHF.R.U32.HI R9, RZ, R12, R9 ;  /* 0x0000000cff097219 */ /* 0x000fca0000011609 */
[----:B------:R-:W1:Y:S01]  /*7530*/  LDC R24, c[0x0][0x648] ;  /* 0x00019200ff187b82 */ /* 0x000e620000000800 */
[-CC-:B--2---:R-:W-:Y:S02]  /*7540*/  SHF.R.U64 R23, R10, R14.reuse, R9.reuse ;  /* 0x0000000e0a177219 */ /* 0x184fe40000001209 */
[----:B------:R-:W-:-:S05]  /*7550*/  SHF.R.U32.HI R6, RZ, R14, R9 ;  /* 0x0000000eff067219 */ /* 0x000fca0000011609 */
[----:B------:R-:W2:Y:S01]  /*7560*/  LDC R26, c[0x0][0x638] ;  /* 0x00018e00ff1a7b82 */ /* 0x000ea20000000800 */
[-C--:B---3--:R-:W-:Y:S02]  /*7570*/  SHF.L.U32 R8, R8, R27.reuse, RZ ;  /* 0x0000001b08087219 */ /* 0x088fe400000006ff */
[-CC-:B------:R-:W-:Y:S02]  /*7580*/  SHF.R.U64 R25, R23, R27.reuse, R6.reuse ;  /* 0x0000001b17197219 */ /* 0x180fe40000001206 */
[----:B------:R-:W-:Y:S02]  /*7590*/  LOP3.LUT R32, RZ, R8, RZ, 0x33, !PT ;  /* 0x00000008ff207212 */ /* 0x000fe400078e33ff */
[----:B------:R-:W-:Y:S01]  /*75a0*/  SHF.R.U32.HI R9, RZ, R27, R6 ;  /* 0x0000001bff097219 */ /* 0x000fe20000011606 */
[----:B------:R-:W3:Y:S01]  /*75b0*/  LDC R31, c[0x0][0x610] ;  /* 0x00018400ff1f7b82 */ /* 0x000ee20000000800 */
[----:B------:R-:W-:Y:S01]  /*75c0*/  IMAD.MOV.U32 R8, RZ, RZ, R25 ;  /* 0x000000ffff087224 */ /* 0x000fe200078e0019 */
[----:B------:R-:W-:Y:S06]  /*75d0*/  @!P0 BRA `(.L_x_165) ;  /* 0x0000000000288947 */ /* 0x000fec0003800000 */
        /* <DEDUP_REMOVED lines=10> */
.L_x_165:
[----:B------:R-:W-:Y:S02]  /*7680*/  ISETP.NE.AND P0, PT, R2, 0x1, PT ;  /* 0x000000010200780c */ /* 0x000fe40003f05270 */
[----:B-1----:R-:W-:Y:S01]  /*7690*/  SHF.R.U64 R6, R8, R24, R9 ;  /* 0x0000001808067219 */ /* 0x002fe20000001209 */
[----:B0-----:R-:W-:Y:S01]  /*76a0*/  VIADD R9, R22, 0xffffffff ;  /* 0xffffffff16097836 */ /* 0x001fe20000000000 */
[----:B------:R-:W-:Y:S02]  /*76b0*/  SHF.L.U32 R30, R30, R27, RZ ;  /* 0x0000001b1e1e7219 */ /* 0x000fe400000006ff */
[----:B------:R-:W-:Y:S01]  /*76c0*/  LOP3.LUT R5, R23, R32, RZ, 0xc0, !PT ;  /* 0x0000002017057212 */ /* 0x000fe200078ec0ff */
[----:B------:R-:W-:-:S04]  /*76d0*/  IMAD.MOV R8, RZ, RZ, -R6 ;  /* 0x000000ffff087224 */ /* 0x000fc800078e0a06 */
[----:B------:R-:W-:Y:S01]  /*76e0*/  IMAD R6, R30, R6, R5 ;  /* 0x000000061e067224 */ /* 0x000fe200078e0205 */
[----:B------:R-:W-:Y:S01]  /*76f0*/  LOP3.LUT R5, R10, R9, RZ, 0xc0, !PT ;  /* 0x000000090a057212 */ /* 0x000fe200078ec0ff */
[----:B------:R-:W-:Y:S02]  /*7700*/  @P0 IMAD R3, R7, R20, R4 ;  /* 0x0000001407030224 */ /* 0x000fe400078e0204 */
[----:B--2---:R-:W-:Y:S02]  /*7710*/  IMAD R4, R8, R26, R25 ;  /* 0x0000001a08047224 */ /* 0x004fe400078e0219 */
[----:B---3--:R-:W-:Y:S02]  /*7720*/  IMAD R3, R6, R31, R3 ;  /* 0x0000001f06037224 */ /* 0x008fe400078e0203 */
[----:B------:R-:W-:Y:S02]  /*7730*/  IMAD R4, R4, R22, R5 ;  /* 0x0000001604047224 */ /* 0x000fe400078e0205 */
[----:B------:R-:W-:-:S02]  /*7740*/  IMAD.MOV.U32 R8, RZ, RZ, 0x1 ;  /* 0x00000001ff087424 */ /* 0x000fc400078e00ff */
[----:B------:R-:W-:Y:S01]  /*7750*/  IMAD.MOV.U32 R6, RZ, RZ, R21 ;  /* 0x000000ffff067224 */ /* 0x000fe200078e0015 */
[----:B------:R-:W-:Y:S02]  /*7760*/  SEL R13, R4, R3, !P0 ;  /* 0x00000003040d7207 */ /* 0x000fe40004000000 */
[----:B------:R-:W-:-:S07]  /*7770*/  SEL R19, R3, R4, !P0 ;  /* 0x0000000403137207 */ /* 0x000fce0004000000 */
.L_x_163:
[----:B------:R-:W-:-:S08]  /*7780*/  NOP ;  /* 0x0000000000007918 */ /* 0x000fd00000000000 */
[----:B------:R-:W0:-:S00]  /*7790*/  USETMAXREG.DEALLOC.CTAPOOL 0x28 ;  /* 0x00000028000079c8 */ /* 0x000e0000080e0500 */
[----:B0-----:R-:W-:-:S13]  /*77a0*/  ISETP.NE.AND P0, PT, R0, RZ, PT ;  /* 0x000000ff0000720c */ /* 0x001fda0003f05270 */
[----:B------:R-:W-:Y:S05]  /*77b0*/  @P0 EXIT ;  /* 0x000000000000094d */ /* 0x000fea0003800000 */
[----:B------:R-:W-:Y:S01]  /*77c0*/  LOP3.LUT P0, RZ, R8, 0xff, RZ, 0xc0, !PT ;  /* 0x000000ff08ff7812 */ /* 0x000fe2000780c0ff */
[----:B------:R-:W-:Y:S02]  /*77d0*/  IMAD.MOV.U32 R10, RZ, RZ, 0x1 ;  /* 0x00000001ff0a7424 */ /* 0x000fe400078e00ff */
[----:B------:R-:W-:-:S10]  /*77e0*/  IMAD.MOV.U32 R9, RZ, RZ, RZ ;  /* 0x000000ffff097224 */ /* 0x000fd400078e00ff */
[----:B------:R-:W-:Y:S05]  /*77f0*/  @!P0 BRA `(.L_x_166) ;  /* 0x0000000c00f08947 */ /* 0x000fea0003800000 */
[----:B------:R-:W0:Y:S01]  /*7800*/  LDC R0, c[0x0][0x28c] ;  /* 0x0000a300ff007b82 */ /* 0x000e220000000800 */
[----:B------:R-:W-:Y:S01]  /*7810*/  UMOV UR7, 0x1 ;  /* 0x0000000100077882 */ /* 0x000fe20000000000 */
[----:B------:R-:W-:Y:S01]  /*7820*/  ULDC UR21, c[0x0][0x658] ;  /* 0x0001960000157ab9 */ /* 0x000fe20000000800 */
[----:B------:R-:W-:Y:S01]  /*7830*/  UMOV UR6, 0xffffffff ;  /* 0xffffffff00067882 */ /* 0x000fe20000000000 */
[----:B------:R-:W-:Y:S01]  /*7840*/  BSSY B0, `(.L_x_166) ;  /* 0x00000f7000007945 */ /* 0x000fe20003800000 */
[----:B------:R-:W-:Y:S01]  /*7850*/  USHF.L.U32 UR6, UR6, UR21, URZ ;  /* 0x0000001506067299 */ /* 0x000fe2000800063f */
[----:B------:R-:W-:Y:S01]  /*7860*/  LOP3.LUT R12, R18, 0x2, RZ, 0xfc, !PT ;  /* 0x00000002120c7812 */ /* 0x000fe200078efcff */
[----:B------:R-:W-:Y:S01]  /*7870*/  UMOV UR30, 0x5 ;  /* 0x00000005001e7882 */ /* 0x000fe20000000000 */
[----:B------:R-:W1:Y:S01]  /*7880*/  S2UR UR5, SR_CgaCtaId ;  /* 0x00000000000579c3 */ /* 0x000e620000008800 */
[----:B------:R-:W-:Y:S01]  /*7890*/  IMAD.MOV.U32 R10, RZ, RZ, 0x1 ;  /* 0x00000001ff0a7424 */ /* 0x000fe200078e00ff */
[----:B------:R-:W-:Y:S01]  /*78a0*/  ULDC UR13, c[0x0][0x600] ;  /* 0x00018000000d7ab9 */ /* 0x000fe20000000800 */
[----:B------:R-:W-:Y:S01]  /*78b0*/  IMAD.MOV.U32 R9, RZ, RZ, RZ ;  /* 0x000000ffff097224 */ /* 0x000fe200078e00ff */
[----:B------:R-:W-:-:S02]  /*78c0*/  UIADD3 UR13, UR13, -0x1, URZ ;  /* 0xffffffff0d0d7890 */ /* 0x000fc4000fffe03f */
[----:B------:R-:W-:Y:S02]  /*78d0*/  USHF.L.U32 UR21, UR7, UR21, URZ ;  /* 0x0000001507157299 */ /* 0x000fe4000800063f */
[----:B------:R-:W-:Y:S01]  /*78e0*/  ULOP3.LUT UR23, URZ, UR6, URZ, 0x33, !UPT ;  /* 0x000000063f177292 */ /* 0x000fe2000f8e333f */
[----:B0-----:R-:W-:-:S05]  /*78f0*/  VIADD R0, R0, 0x7f ;  /* 0x0000007f00007836 */ /* 0x001fca0000000000 */
[----:B------:R-:W-:Y:S01]  /*7900*/  SHF.R.S32.HI R3, RZ, 0x1f, R0 ;  /* 0x0000001fff037819 */ /* 0x000fe20000011400 */
[----:B-1----:R-:W-:-:S03]  /*7910*/  ULOP3.LUT UR4, UR5, 0x1, URZ, 0xc0, !UPT ;  /* 0x0000000105047892 */ /* 0x002fc6000f8ec03f */
[----:B------:R-:W-:Y:S01]  /*7920*/  LEA.HI R3, R3, R0, RZ, 0x7 ;  /* 0x0000000003037211 */ /* 0x000fe200078f38ff */
[----:B------:R-:W-:Y:S01]  /*7930*/  USHF.R.U32.HI UR45, URZ, 0x1, UR5 ;  /* 0x000000013f2d7899 */ /* 0x000fe20008011605 */
[----:B------:R-:W-:Y:S01]  /*7940*/  IMAD.MOV.U32 R0, RZ, RZ, 0x1 ;  /* 0x00000001ff007424 */ /* 0x000fe200078e00ff */
[----:B------:R-:W-:Y:S01]  /*7950*/  USHF.L.U32 UR22, UR5, 0x6, URZ ;  /* 0x0000000605167899 */ /* 0x000fe2000800063f */
[--C-:B------:R-:W-:Y:S01]  /*7960*/  SHF.R.S32.HI R8, RZ, 0x7, R3.reuse ;  /* 0x00000007ff087819 */ /* 0x100fe20000011403 */
[----:B------:R-:W-:Y:S02]  /*7970*/  USHF.L.U32 UR46, UR5, 0xb, URZ ;  /* 0x0000000b052e7899 */ /* 0x000fe4000800063f */
[----:B------:R-:W-:Y:S01]  /*7980*/  ULOP3.LUT UR5, UR5, 0xfffffffe, URZ, 0xc0, !UPT ;  /* 0xfffffffe05057892 */ /* 0x000fe2000f8ec03f */
[----:B------:R-:W-:Y:S01]  /*7990*/  PRMT R3, R0, 0x7610, R3 ;  /* 0x0000761000037816 */ /* 0x000fe20000000003 */
[----:B------:R-:W-:Y:S01]  /*79a0*/  UISETP.GT.U32.AND UP0, UPT, UR4, 0xffff, UPT ;  /* 0x0000ffff0400788c */ /* 0x000fe2000bf04070 */
[----:B------:R-:W-:Y:S01]  /*79b0*/  VIADD R0, R8, 0x1 ;  /* 0x0000000108007836 */ /* 0x000fe20000000000 */
[----:B------:R-:W-:-:S02]  /*79c0*/  USHF.L.U32 UR29, UR7, UR5, URZ ;  /* 0x00000005071d7299 */ /* 0x000fc4000800063f */
[----:B------:R-:W-:Y:S02]  /*79d0*/  ULOP3.LUT UR5, UR5, 0x1, URZ, 0xfc, !UPT ;  /* 0x0000000105057892 */ /* 0x000fe4000f8efc3f */
[----:B------:R-:W-:Y:S02]  /*79e0*/  USEL UR4, UR4, 0xffff, !UP0 ;  /* 0x0000ffff04047887 */ /* 0x000fe4000c000000 */
[----:B------:R-:W-:Y:S02]  /*79f0*/  USHF.L.U32 UR5, UR7, UR5, URZ ;  /* 0x0000000507057299 */ /* 0x000fe4000800063f */
[----:B------:R-:W-:Y:S02]  /*7a00*/  ULOP3.LUT UR4, UR4, 0xffff, URZ, 0xc0, !UPT ;  /* 0x0000ffff04047892 */ /* 0x000fe4000f8ec03f */
[----:B------:R-:W-:Y:S02]  /*7a10*/  ULOP3.LUT UR29, UR29, UR5, URZ, 0xfc, !UPT ;  /* 0x000000051d1d7292 */ /* 0x000fe4000f8efc3f */
[----:B------:R-:W-:-:S02]  /*7a20*/  USHF.L.U32 UR30, UR30, UR4, URZ ;  /* 0x000000041e1e7299 */ /* 0x000fc4000800063f */
[----:B------:R-:W-:Y:S01]  /*7a30*/  ULOP3.LUT UR22, UR22, 0x40, URZ, 0xc0, !UPT ;  /* 0x0000004016167892 */ /* 0x000fe2000f8ec03f */
[----:B------:R-:W-:-:S11]  /*7a40*/  ULDC.64 UR4, c[0x0][0x198] ;  /* 0x0000660000047ab9 */ /* 0x000fd60000000a00 */
.L_x_177:
[----:B------:R-:W-:-:S03]  /*7a50*/  UMOV UR6, 0xffffffff ;  /* 0xffffffff00067882 */ /* 0x000fc60000000000 */
[----:B------:R-:W-:Y:S05]  /*7a60*/  BRA.DIV UR6, `(.L_x_167) ;  /* 0x00000012063c7947 */ /* 0x000fea000b800000 */
[----:B------:R-:W-:-:S13]  /*7a70*/  ELECT P6, URZ, PT ;  /* 0x00000000003f782f */ /* 0x000fda00038c0000 */
.L_x_188:
[----:B------:R-:W0:Y:S01]  /*7a80*/  LDC R4, c[0x0][0x28c] ;  /* 0x0000a300ff047b82 */ /* 0x000e220000000800 */
[----:B------:R-:W-:Y:S01]  /*7a90*/  BSSY B1, `(.L_x_168) ;  /* 0x000005e000017945 */ /* 0x000fe20003800000 */
[----:B0-----:R-:W-:-:S13]  /*7aa0*/  ISETP.LT.OR P6, PT, R4, 0x1, !P6 ;  /* 0x000000010400780c */ /* 0x001fda00077c1670 */
[----:B------:R-:W-:Y:S05]  /*7ab0*/  @P6 BRA `(.L_x_169) ;  /* 0x00000004006c6947 */ /* 0x000fea0003800000 */
[----:B------:R-:W-:Y:S01]  /*7ac0*/  LEA R19, R19, UR45, 0x1 ;  /* 0x0000002d13137c11 */ /* 0x000fe2000f8e08ff */
[----:B------:R-:W-:Y:S01]  /*7ad0*/  IMAD.MOV.U32 R21, RZ, RZ, RZ ;  /* 0x000000ffff157224 */ /* 0x000fe200078e00ff */
[----:B------:R-:W-:Y:S01]  /*7ae0*/  LEA R15, R13, UR22, 0x7 ;  /* 0x000000160d0f7c11 */ /* 0x000fe2000f8e38ff */
[----:B------:R-:W-:Y:S02]  /*7af0*/  IMAD.MOV.U32 R4, RZ, RZ, R0 ;  /* 0x000000ffff047224 */ /* 0x000fe400078e0000 */
[----:B------:R-:W-:Y:S02]  /*7b00*/  IMAD.MOV.U32 R5, RZ, RZ, R10 ;  /* 0x000000ffff057224 */ /* 0x000fe400078e000a */
[----:B------:R-:W-:Y:S02]  /*7b10*/  IMAD.MOV.U32 R7, RZ, RZ, R9 ;  /* 0x000000ffff077224 */ /* 0x000fe400078e0009 */
[----:B------:R-:W-:-:S07]  /*7b20*/  IMAD.SHL.U32 R19, R19, 0x40, RZ ;  /* 0x0000004013137824 */ /* 0x000fce00078e00ff */
.L_x_172:
[----:B------:R-:W0:Y:S01]  /*7b30*/  S2R R14, SR_CgaCtaId ;  /* 0x00000000000e7919 */ /* 0x000e220000008800 */
[----:B------:R-:W-:Y:S02]  /*7b40*/  MOV R13, 0x400 ;  /* 0x00000400000d7802 */ /* 0x000fe40000000f00 */
[----:B------:R-:W-:Y:S02]  /*7b50*/  ISETP.NE.AND P1, PT, R11, RZ, PT ;  /* 0x000000ff0b00720c */ /* 0x000fe40003f25270 */
[----:B0-----:R-:W-:Y:S02]  /*7b60*/  LEA R22, R14, R13, 0x18 ;  /* 0x0000000d0e167211 */ /* 0x001fe400078ec0ff */
[----:B------:R-:W-:-:S09]  /*7b70*/  SHF.L.U32 R13, R5, 0x1f, RZ ;  /* 0x0000001f050d7819 */ /* 0x000fd200000006ff */
[----:B------:R-:W0:Y:S01]  /*7b80*/  @!P1 LDC R14, c[0x0][0x500] ;  /* 0x00014000ff0e9b82 */ /* 0x000e220000000800 */
[----:B------:R-:W-:-:S04]  /*7b90*/  IMAD R20, R7, 0x8, R22 ;  /* 0x0000000807147824 */ /* 0x000fc800078e0216 */
[----:B------:R-:W1:Y:S02]  /*7ba0*/  SYNCS.PHASECHK.TRANS64.TRYWAIT P0, [R20+URZ+0x20], R13 ;  /* 0x0000200d140075a7 */ /* 0x000e64000800017f */
[----:B-1----:R-:W-:Y:S05]  /*7bb0*/  @!P0 BRA `(.L_x_170) ;  /* 0x0000001000088947 */ /* 0x002fea0003800000 */
.L_x_189:
[----:B-1----:R-:W-:Y:S01]  /*7bc0*/  PRMT R13, R12, 0x9910, RZ ;  /* 0x000099100c0d7816 */ /* 0x002fe200000000ff */
[----:B0-----:R0:W-:Y:S03]  /*7bd0*/  @!P1 SYNCS.ARRIVE.TRANS64 RZ, [R20+URZ], R14 ;  /* 0x0000000e14ff99a7 */ /* 0x0011e6000800003f */
[----:B------:R-:W-:-:S13]  /*7be0*/  ISETP.NE.AND P0, PT, R13, 0x2, PT ;  /* 0x000000020d00780c */ /* 0x000fda0003f05270 */
[----:B0-----:R-:W-:Y:S05]  /*7bf0*/  @P0 BRA `(.L_x_171) ;  /* 0x0000000000040947 */ /* 0x001fea0003800000 */
[----:B------:R-:W-:Y:S01]  /*7c00*/  BPT.TRAP 0x1 ;  /* 0x000000040000795c */ /* 0x000fe20000300000 */
.L_x_171:
[----:B------:R-:W-:Y:S01]  /*7c10*/  R2UR UR8, R7 ;  /* 0x00000000070872ca */ /* 0x000fe200000e0000 */
[----:B------:R-:W-:Y:S01]  /*7c20*/  UIADD3 UR54, UP0, UR4, 0xf0, URZ ;  /* 0x000000f004367890 */ /* 0x000fe2000ff1e03f */
[----:B------:R-:W-:Y:S01]  /*7c30*/  R2UR UR18, R22 ;  /* 0x00000000161272ca */ /* 0x000fe200000e0000 */
[----:B------:R-:W-:Y:S01]  /*7c40*/  UPRMT UR47, URZ, 0x5410, UR30 ;  /* 0x000054103f2f7896 */ /* 0x000fe2000800001e */
[----:B------:R-:W-:Y:S01]  /*7c50*/  R2UR UR10, R21 ;  /* 0x00000000150a72ca */ /* 0x000fe200000e0000 */
[----:B------:R-:W-:Y:S01]  /*7c60*/  UIADD3.X UR55, URZ, UR5, URZ, UP0, !UPT ;  /* 0x000000053f377290 */ /* 0x000fe200087fe43f */
[----:B------:R-:W-:Y:S01]  /*7c70*/  R2UR UR9, R20 ;  /* 0x00000000140972ca */ /* 0x000fe200000e0000 */
[----:B------:R-:W-:Y:S01]  /*7c80*/  VIADD R4, R4, 0xffffffff ;  /* 0xffffffff04047836 */ /* 0x000fe20000000000 */
[----:B------:R-:W-:Y:S01]  /*7c90*/  R2UR UR11, R19 ;  /* 0x00000000130b72ca */ /* 0x000fe200000e0000 */
[----:B------:R-:W-:Y:S01]  /*7ca0*/  UIADD3 UR14, UP1, UR4, 0x1f0, URZ ;  /* 0x000001f0040e7890 */ /* 0x000fe2000ff3e03f */
[----:B------:R-:W-:Y:S01]  /*7cb0*/  R2UR UR12, R6 ;  /* 0x00000000060c72ca */ /* 0x000fe200000e0000 */
[----:B------:R-:W-:Y:S01]  /*7cc0*/  UMOV UR6, 0x0 ;  /* 0x0000000000067882 */ /* 0x000fe20000000000 */
[----:B------:R-:W-:Y:S01]  /*7cd0*/  R2UR UR35, R15 ;  /* 0x000000000f2372ca */ /* 0x000fe200000e0000 */
[----:B------:R-:W-:Y:S01]  /*7ce0*/  USHF.L.U32 UR8, UR8, 0xe, URZ ;  /* 0x0000000e08087899 */ /* 0x000fe2000800063f */
[----:B------:R-:W-:Y:S01]  /*7cf0*/  ISETP.GT.AND P1, PT, R4, 0x1, PT ;  /* 0x000000010400780c */ /* 0x000fe20003f24270 */
[----:B------:R-:W-:Y:S01]  /*7d00*/  UMOV UR7, 0x10000000 ;  /* 0x1000000000077882 */ /* 0x000fe20000000000 */
[----:B------:R-:W-:Y:S01]  /*7d10*/  UIADD3.X UR15, URZ, UR5, URZ, UP1, !UPT ;  /* 0x000000053f0f7290 */ /* 0x000fe20008ffe43f */
[----:B------:R-:W-:Y:S01]  /*7d20*/  VIADD R7, R7, 0x1 ;  /* 0x0000000107077836 */ /* 0x000fe20000000000 */
[----:B------:R-:W-:Y:S01]  /*7d30*/  ULEA UR16, UR45, UR8, 0xb ;  /* 0x000000082d107291 */ /* 0x000fe2000f8e583f */
[----:B------:R-:W-:Y:S01]  /*7d40*/  VIADD R21, R21, 0x80 ;  /* 0x0000008015157836 */ /* 0x000fe20000000000 */
[----:B------:R-:W-:-:S02]  /*7d50*/  ULOP3.LUT UR8, UR8, 0x800, UR46, 0xf8, !UPT ;  /* 0x0000080008087892 */ /* 0x000fc4000f8ef82e */
[----:B------:R-:W-:Y:S01]  /*7d60*/  ULEA UR16, UR16, UR18, 0x2 ;  /* 0x0000001210107291 */ /* 0x000fe2000f8e103f */
[C---:B------:R-:W-:Y:S01]  /*7d70*/  ISETP.NE.AND P0, PT, R7.reuse, 0x4, PT ;  /* 0x000000040700780c */ /* 0x040fe20003f05270 */
[----:B------:R-:W-:Y:S02]  /*7d80*/  ULEA UR18, UR8, UR18, 0x2 ;  /* 0x0000001208127291 */ /* 0x000fe4000f8e103f */
[----:B------:R-:W-:Y:S01]  /*7d90*/  UIADD3 UR8, UR16, 0x100, URZ ;  /* 0x0000010010087890 */ /* 0x000fe2000fffe03f */
[----:B------:R-:W-:Y:S01]  /*7da0*/  SEL R14, RZ, 0x1, P0 ;  /* 0x00000001ff0e7807 */ /* 0x000fe20000000000 */
[----:B------:R-:W-:Y:S01]  /*7db0*/  UIADD3 UR58, UR10, 0x20, URZ ;  /* 0x000000200a3a7890 */ /* 0x000fe2000fffe03f */
[----:B------:R-:W-:Y:S01]  /*7dc0*/  SEL R7, R7, RZ, P0 ;  /* 0x000000ff07077207 */ /* 0x000fe20000000000 */
[----:B------:R-:W-:Y:S01]  /*7dd0*/  UIADD3 UR56, UR16, 0x4100, URZ ;  /* 0x0000410010387890 */ /* 0x000fe2000fffe03f */
[----:B------:R-:W-:Y:S01]  /*7de0*/  LOP3.LUT R5, R5, R14, RZ, 0x3c, !PT ;  /* 0x0000000e05057212 */ /* 0x000fe200078e3cff */
[----:B------:R-:W-:-:S02]  /*7df0*/  UIADD3 UR50, UR10, 0x40, URZ ;  /* 0x000000400a327890 */ /* 0x000fc4000fffe03f */
[----:B------:R-:W-:Y:S01]  /*7e00*/  UIADD3 UR48, UR16, 0x8100, URZ ;  /* 0x0000810010307890 */ /* 0x000fe2000fffe03f */
[----:B------:R0:W-:Y:S01]  /*7e10*/  UTMALDG.3D.MULTICAST [UR8], [UR54], UR47, desc[UR6] ;  /* 0x00000608360073b4 */ /* 0x0001e2000801182f */
[----:B------:R-:W-:Y:S02]  /*7e20*/  UIADD3 UR42, UR10, 0x60, URZ ;  /* 0x000000600a2a7890 */ /* 0x000fe4000fffe03f */
[----:B------:R-:W-:Y:S02]  /*7e30*/  UIADD3 UR40, UR16, 0xc100, URZ ;  /* 0x0000c10010287890 */ /* 0x000fe4000fffe03f */
[----:B------:R-:W-:Y:S02]  /*7e40*/  UPRMT UR31, URZ, 0x5410, UR29 ;  /* 0x000054103f1f7896 */ /* 0x000fe4000800001d */
[----:B------:R-:W-:Y:S02]  /*7e50*/  UIADD3 UR32, UR18, 0x40100, URZ ;  /* 0x0004010012207890 */ /* 0x000fe4000fffe03f */
[----:B------:R-:W-:-:S02]  /*7e60*/  UIADD3 UR24, UR18, 0x44100, URZ ;  /* 0x0004410012187890 */ /* 0x000fc4000fffe03f */
[----:B------:R-:W-:Y:S01]  /*7e70*/  UIADD3 UR16, UR18, 0x48100, URZ ;  /* 0x0004810012107890 */ /* 0x000fe2000fffe03f */
[----:B------:R-:W-:Y:S01]  /*7e80*/  UMOV UR57, UR9 ;  /* 0x0000000900397c82 */ /* 0x000fe20008000000 */
        /* <DEDUP_REMOVED lines=8> */
[----:B------:R1:W-:Y:S01]  /*7f10*/  UTMALDG.3D.MULTICAST [UR56], [UR54], UR47, desc[UR6] ;  /* 0x00000638360073b4 */ /* 0x0003e2000801182f */
[----:B------:R-:W-:Y:S01]  /*7f20*/  UMOV UR33, UR9 ;  /* 0x0000000900217c82 */ /* 0x000fe20008000000 */
[----:B------:R-:W-:Y:S01]  /*7f30*/  UMOV UR34, UR10 ;  /* 0x0000000a00227c82 */ /* 0x000fe20008000000 */
[----:B------:R-:W-:Y:S01]  /*7f40*/  UMOV UR36, UR12 ;  /* 0x0000000c00247c82 */ /* 0x000fe20008000000 */
[----:B0-----:R-:W-:Y:S01]  /*7f50*/  UIADD3 UR8, UR18, 0x4c100, URZ ;  /* 0x0004c10012087890 */ /* 0x001fe2000fffe03f */
[----:B------:R-:W-:Y:S01]  /*7f60*/  UMOV UR25, UR9 ;  /* 0x0000000900197c82 */ /* 0x000fe20008000000 */
[----:B------:R-:W-:Y:S01]  /*7f70*/  UMOV UR27, UR35 ;  /* 0x00000023001b7c82 */ /* 0x000fe20008000000 */
[----:B------:R1:W-:Y:S01]  /*7f80*/  UTMALDG.3D.MULTICAST [UR48], [UR54], UR47, desc[UR6] ;  /* 0x00000630360073b4 */ /* 0x0003e2000801182f */
        /* <DEDUP_REMOVED lines=9> */
[----:B------:R1:W-:Y:S01]  /*8020*/  UTMALDG.3D.MULTICAST [UR32], [UR14], UR31, desc[UR6] ;  /* 0x000006200e0073b4 */ /* 0x0003e2000801181f */
[----:B------:R1:W-:Y:S01]  /*8030*/  UTMALDG.3D.MULTICAST [UR24], [UR14], UR31, desc[UR6] ;  /* 0x000006180e0073b4 */ /* 0x0003e2000801181f */
[----:B------:R1:W-:Y:S01]  /*8040*/  UTMALDG.3D.MULTICAST [UR16], [UR14], UR31, desc[UR6] ;  /* 0x000006100e0073b4 */ /* 0x0003e2000801181f */
[----:B------:R1:W-:Y:S02]  /*8050*/  UTMALDG.3D.MULTICAST [UR8], [UR14], UR31, desc[UR6] ;  /* 0x000006080e0073b4 */ /* 0x0003e4000801181f */
[----:B-1----:R-:W-:Y:S05]  /*8060*/  @P1 BRA `(.L_x_172) ;  /* 0xfffffff800b01947 */ /* 0x002fea000383ffff */
.L_x_169:
[----:B------:R-:W-:Y:S05]  /*8070*/  BSYNC B1 ;  /* 0x0000000000017941 */ /* 0x000fea0003800000 */
.L_x_168:
[----:B------:R-:W-:Y:S01]  /*8080*/  LOP3.LUT P1, RZ, R3, 0xff, RZ, 0xc0, !PT ;  /* 0x000000ff03ff7812 */ /* 0x000fe2000782c0ff */
[----:B------:R-:W-:Y:S01]  /*8090*/  IMAD.IADD R9, R8, 0x1, R9 ;  /* 0x0000000108097824 */ /* 0x000fe200078e0209 */
[----:B------:R-:W-:Y:S01]  /*80a0*/  IADD3 R16, P2, R16, UR38, RZ ;  /* 0x0000002610107c10 */ /* 0x000fe2000ff5e0ff */
[----:B------:R-:W-:Y:S01]  /*80b0*/  ULDC.64 UR6, c[0x0][0x650] ;  /* 0x0001940000067ab9 */ /* 0x000fe20000000a00 */
[----:B------:R-:W-:Y:S01]  /*80c0*/  BSSY B1, `(.L_x_173) ;  /* 0x000006c000017945 */ /* 0x000fe20003800000 */
[----:B------:R-:W-:Y:S01]  /*80d0*/  IMAD.MOV.U32 R19, RZ, RZ, -0x1 ;  /* 0xffffffffff137424 */ /* 0x000fe200078e00ff */
[----:B------:R-:W-:Y:S01]  /*80e0*/  SHF.R.U32.HI R3, RZ, 0x2, R9 ;  /* 0x00000002ff037819 */ /* 0x000fe20000011609 */
[----:B------:R-:W-:Y:S01]  /*80f0*/  IMAD.MOV.U32 R13, RZ, RZ, -0x1 ;  /* 0xffffffffff0d7424 */ /* 0x000fe200078e00ff */
[----:B------:R-:W-:Y:S01]  /*8100*/  ISETP.GT.U32.AND P0, PT, R9, 0x3, PT ;  /* 0x000000030900780c */ /* 0x000fe20003f04070 */
[----:B------:R-:W-:Y:S01]  /*8110*/  IMAD.MOV.U32 R6, RZ, RZ, -0x1 ;  /* 0xffffffffff067424 */ /* 0x000fe200078e00ff */
[----:B------:R-:W-:-:S02]  /*8120*/  LOP3.LUT R3, R3, 0x1, RZ, 0xc0, !PT ;  /* 0x0000000103037812 */ /* 0x000fc400078ec0ff */
[----:B------:R-:W-:Y:S01]  /*8130*/  ISETP.LT.U32.AND P0, PT, R8, 0x4, P0 ;  /* 0x000000040800780c */ /* 0x000fe20000701070 */
[----:B------:R-:W0:Y:S01]  /*8140*/  @P1 S2R R5, SR_CgaCtaId ;  /* 0x0000000000051919 */ /* 0x000e220000008800 */
[----:B------:R-:W-:Y:S02]  /*8150*/  @P1 MOV R4, 0x400 ;  /* 0x0000040000041802 */ /* 0x000fe40000000f00 */
[----:B------:R-:W-:Y:S02]  /*8160*/  IADD3.X R17, R17, UR37, RZ, P2, !PT ;  /* 0x0000002511117c10 */ /* 0x000fe400097fe4ff */
[----:B------:R-:W-:Y:S02]  /*8170*/  ISETP.GE.U32.AND P2, PT, R16, UR6, PT ;  /* 0x0000000610007c0c */ /* 0x000fe4000bf46070 */
[----:B------:R-:W-:Y:S02]  /*8180*/  LOP3.LUT R9, R9, 0x3, RZ, 0xc0, !PT ;  /* 0x0000000309097812 */ /* 0x000fe400078ec0ff */
[----:B0-----:R-:W-:-:S04]  /*8190*/  @P1 LEA R4, R5, R4, 0x18 ;  /* 0x0000000405041211 */ /* 0x001fc800078ec0ff */
[----:B------:R0:W-:Y:S01]  /*81a0*/  @P1 SYNCS.ARRIVE.TRANS64.A1T0 RZ, [R4+URZ+0x58], RZ ;  /* 0x000058ff04ff19a7 */ /* 0x0001e2000810003f */
[----:B------:R-:W-:Y:S02]  /*81b0*/  ISETP.NE.U32.AND P1, PT, R3, 0x1, PT ;  /* 0x000000010300780c */ /* 0x000fe40003f25070 */
[----:B------:R-:W-:Y:S02]  /*81c0*/  SEL R3, RZ, 0x1, !P0 ;  /* 0x00000001ff037807 */ /* 0x000fe40004000000 */
[----:B------:R-:W-:Y:S02]  /*81d0*/  ISETP.GE.U32.AND.EX P0, PT, R17, UR7, PT, P2 ;  /* 0x0000000711007c0c */ /* 0x000fe4000bf06120 */
[----:B------:R-:W-:-:S04]  /*81e0*/  ISETP.GT.U32.AND P1, PT, R8, 0x3, !P1 ;  /* 0x000000030800780c */ /* 0x000fc80004f24070 */
[----:B0-----:R-:W-:-:S04]  /*81f0*/  SEL R4, RZ, 0x1, !P1 ;  /* 0x00000001ff047807 */ /* 0x001fc80004800000 */
[--C-:B------:R-:W-:Y:S02]  /*8200*/  LOP3.LUT R10, R4, R10, R3.reuse, 0x96, !PT ;  /* 0x0000000a040a7212 */ /* 0x100fe400078e9603 */
[----:B------:R-:W-:Y:S02]  /*8210*/  PRMT R4, RZ, 0x7610, R4 ;  /* 0x00007610ff047816 */ /* 0x000fe40000000004 */
[----:B------:R-:W-:Y:S01]  /*8220*/  PRMT R3, RZ, 0x7610, R3 ;  /* 0x00007610ff037816 */ /* 0x000fe20000000003 */
[----:B------:R-:W-:Y:S06]  /*8230*/  @P0 BRA `(.L_x_174) ;  /* 0x0000000400500947 */ /* 0x000fec0003800000 */
[----:B------:R-:W0:Y:S01]  /*8240*/  S2R R15, SR_CTAID.X ;  /* 0x00000000000f7919 */ /* 0x000e220000002500 */
[----:B------:R-:W-:Y:S01]  /*8250*/  ULDC.64 UR6, c[0x0][0x628] ;  /* 0x00018a0000067ab9 */ /* 0x000fe20000000a00 */
[----:B------:R-:W1:Y:S01]  /*8260*/  LDC R20, c[0x0][0x144] ;  /* 0x00005100ff147b82 */ /* 0x000e620000000800 */
[----:B------:R-:W-:Y:S01]  /*8270*/  ISETP.NE.U32.AND P0, PT, RZ, UR6, PT ;  /* 0x00000006ff007c0c */ /* 0x000fe2000bf05070 */
[----:B------:R-:W2:Y:S01]  /*8280*/  S2R R13, SR_CTAID.Y ;  /* 0x00000000000d7919 */ /* 0x000ea20000002600 */
[----:B------:R-:W-:Y:S01]  /*8290*/  ULDC UR8, c[0x0][0x150] ;  /* 0x0000540000087ab9 */ /* 0x000fe20000000800 */
[----:B------:R-:W-:Y:S01]  /*82a0*/  ULDC UR9, c[0x0][0x630] ;  /* 0x00018c0000097ab9 */ /* 0x000fe20000000800 */
[----:B------:R-:W-:Y:S01]  /*82b0*/  ISETP.NE.AND.EX P0, PT, RZ, UR7, PT, P0 ;  /* 0x00000007ff007c0c */ /* 0x000fe2000bf05300 */
[----:B------:R-:W-:Y:S01]  /*82c0*/  IMAD.MOV.U32 R4, RZ, RZ, R16 ;  /* 0x000000ffff047224 */ /* 0x000fe200078e0010 */
[----:B0-----:R-:W-:-:S05]  /*82d0*/  I2FP.F32.U32 R5, R15 ;  /* 0x0000000f00057245 */ /* 0x001fca0000201000 */
[----:B------:R-:W-:Y:S01]  /*82e0*/  FMUL R21, R5, UR8 ;  /* 0x0000000805157c20 */ /* 0x000fe20008400000 */
[----:B------:R-:W-:-:S05]  /*82f0*/  IMAD.MOV.U32 R5, RZ, RZ, R17 ;  /* 0x000000ffff057224 */ /* 0x000fca00078e0011 */
[----:B--2---:R-:W-:Y:S05]  /*8300*/  @!P0 BRA `(.L_x_175) ;  /* 0x0000000000288947 */ /* 0x004fea0003800000 */
[----:B------:R-:W-:Y:S02]  /*8310*/  ULDC UR8, c[0x0][0x634] ;  /* 0x00018d0000087ab9 */ /* 0x000fe40000000800 */
[----:B------:R-:W-:-:S05]  /*8320*/  IADD3 R5, P0, R16, UR8, RZ ;  /* 0x0000000810057c10 */ /* 0x000fca000ff1e0ff */
[----:B------:R-:W-:-:S04]  /*8330*/  IMAD.X R19, RZ, RZ, R17, P0 ;  /* 0x000000ffff137224 */ /* 0x000fc800000e0611 */
[----:B------:R-:W-:-:S04]  /*8340*/  IMAD.WIDE.U32 R6, R19, UR6, RZ ;  /* 0x0000000613067c25 */ /* 0x000fc8000f8e00ff */
[----:B------:R-:W-:-:S04]  /*8350*/  IMAD.WIDE.U32 R6, P0, R5, UR7, R6 ;  /* 0x0000000705067c25 */ /* 0x000fc8000f800006 */
[----:B------:R-:W-:-:S04]  /*8360*/  IMAD.WIDE.U32 R4, R5, UR6, RZ ;  /* 0x0000000605047c25 */ /* 0x000fc8000f8e00ff */
[----:B------:R-:W-:Y:S01]  /*8370*/  IMAD.MOV.U32 R4, RZ, RZ, R7 ;  /* 0x000000ffff047224 */ /* 0x000fe200078e0007 */
[----:B------:R-:W-:Y:S01]  /*8380*/  IADD3 RZ, P1, R5, R6, RZ ;  /* 0x0000000605ff7210 */ /* 0x000fe20007f3e0ff */
[----:B------:R-:W-:-:S04]  /*8390*/  IMAD.X R5, RZ, RZ, RZ, P0 ;  /* 0x000000ffff057224 */ /* 0x000fc800000e06ff */
[----:B------:R-:W-:-:S08]  /*83a0*/  IMAD.WIDE.U32.X R4, R19, UR7, R4, P1 ;  /* 0x0000000713047c25 */ /* 0x000fd000088e0404 */
.L_x_175:
[--C-:B------:R-:W-:Y:S01]  /*83b0*/  SHF.R.U64 R14, R4, UR9, R5.reuse ;  /* 0x00000009040e7c19 */ /* 0x100fe20008001205 */
[----:B------:R-:W0:Y:S01]  /*83c0*/  F2I.U32.TRUNC.NTZ R21, R21 ;  /* 0x0000001500157305 */ /* 0x000e22000020f000 */
[----:B------:R-:W-:Y:S01]  /*83d0*/  SHF.R.U32.HI R4, RZ, UR9, R5 ;  /* 0x00000009ff047c19 */ /* 0x000fe20008011605 */
[----:B------:R-:W-:Y:S01]  /*83e0*/  ULDC.64 UR6, c[0x0][0x620] ;  /* 0x0001880000067ab9 */ /* 0x000fe20000000a00 */
[----:B------:R-:W-:Y:S01]  /*83f0*/  IADD3 R7, P0, RZ, -R14, RZ ;  /* 0x8000000eff077210 */ /* 0x000fe20007f1e0ff */
[----:B------:R-:W-:Y:S01]  /*8400*/  ULDC.64 UR8, c[0x0][0x640] ;  /* 0x0001900000087ab9 */ /* 0x000fe20000000a00 */
[----:B------:R-:W2:Y:S03]  /*8410*/  LDC R22, c[0x0][0x148] ;  /* 0x00005200ff167b82 */ /* 0x000ea60000000800 */
[----:B------:R-:W-:Y:S01]  /*8420*/  IMAD.X R4, RZ, RZ, ~R4, P0 ;  /* 0x000000ffff047224 */ /* 0x000fe200000e0e04 */
[----:B------:R-:W-:-:S03]  /*8430*/  ISETP.NE.U32.AND P0, PT, RZ, UR8, PT ;  /* 0x00000008ff007c0c */ /* 0x000fc6000bf05070 */
[----:B------:R-:W-:Y:S01]  /*8440*/  IMAD R6, R4, UR6, RZ ;  /* 0x0000000604067c24 */ /* 0x000fe2000f8e02ff */
[----:B------:R-:W-:Y:S01]  /*8450*/  ISETP.NE.AND.EX P0, PT, RZ, UR9, PT, P0 ;  /* 0x00000009ff007c0c */ /* 0x000fe2000bf05300 */
[----:B------:R-:W-:Y:S01]  /*8460*/  IMAD.WIDE.U32 R4, R7, UR6, R16 ;  /* 0x0000000607047c25 */ /* 0x000fe2000f8e0010 */
[----:B------:R-:W-:-:S03]  /*8470*/  ULDC UR6, c[0x0][0x618] ;  /* 0x0001860000067ab9 */ /* 0x000fc60000000800 */
[----:B------:R-:W-:Y:S01]  /*8480*/  IMAD R7, R7, UR7, R6 ;  /* 0x0000000707077c24 */ /* 0x000fe2000f8e0206 */
[----:B------:R-:W-:Y:S01]  /*8490*/  ULDC UR7, c[0x0][0x154] ;  /* 0x0000550000077ab9 */ /* 0x000fe20000000800 */
[----:B0-----:R-:W-:Y:S02]  /*84a0*/  IMAD.MOV R6, RZ, RZ, -R21 ;  /* 0x000000ffff067224 */ /* 0x001fe400078e0a15 */
[----:B------:R-:W-:Y:S02]  /*84b0*/  IMAD.IADD R5, R5, 0x1, R7 ;  /* 0x0000000105057824 */ /* 0x000fe400078e0207 */
[----:B-1----:R-:W-:Y:S01]  /*84c0*/  IMAD R15, R20, R6, R15 ;  /* 0x00000006140f7224 */ /* 0x002fe200078e020f */
[----:B------:R-:W-:Y:S02]  /*84d0*/  I2FP.F32.U32 R6, R13 ;  /* 0x0000000d00067245 */ /* 0x000fe40000201000 */
[--C-:B------:R-:W-:Y:S02]  /*84e0*/  SHF.R.U64 R19, R4, UR6, R5.reuse ;  /* 0x0000000604137c19 */ /* 0x100fe40008001205 */
[----:B------:R-:W-:Y:S01]  /*84f0*/  SHF.R.U32.HI R4, RZ, UR6, R5 ;  /* 0x00000006ff047c19 */ /* 0x000fe20008011605 */
[----:B------:R-:W-:Y:S01]  /*8500*/  FMUL R6, R6, UR7 ;  /* 0x0000000706067c20 */ /* 0x000fe20008400000 */
[----:B------:R-:W-:-:S02]  /*8510*/  ULDC UR6, c[0x0][0x608] ;  /* 0x0001820000067ab9 */ /* 0x000fc40000000800 */
[--C-:B------:R-:W-:Y:S01]  /*8520*/  SHF.R.U64 R21, R19, UR6, R4.reuse ;  /* 0x0000000613157c19 */ /* 0x100fe20008001204 */
[----:B------:R0:W1:Y:S01]  /*8530*/  F2I.U32.TRUNC.NTZ R24, R6 ;  /* 0x0000000600187305 */ /* 0x000062000020f000 */
[----:B------:R-:W-:Y:S01]  /*8540*/  SHF.R.U32.HI R4, RZ, UR6, R4 ;  /* 0x00000006ff047c19 */ /* 0x000fe20008011604 */
[----:B------:R-:W-:-:S03]  /*8550*/  ULDC UR6, c[0x0][0x658] ;  /* 0x0001960000067ab9 */ /* 0x000fc60000000800 */
[--C-:B------:R-:W-:Y:S02]  /*8560*/  SHF.R.U64 R20, R21, UR6, R4.reuse ;  /* 0x0000000615147c19 */ /* 0x100fe40008001204 */
[----:B------:R-:W-:-:S03]  /*8570*/  SHF.R.U32.HI R23, RZ, UR6, R4 ;  /* 0x00000006ff177c19 */ /* 0x000fc60008011604 */
[----:B------:R-:W-:Y:S02]  /*8580*/  IMAD.MOV.U32 R4, RZ, RZ, R20 ;  /* 0x000000ffff047224 */ /* 0x000fe400078e0014 */
[----:B------:R-:W-:Y:S01]  /*8590*/  IMAD.MOV.U32 R5, RZ, RZ, R23 ;  /* 0x000000ffff057224 */ /* 0x000fe200078e0017 */
[----:B0-----:R-:W-:Y:S06]  /*85a0*/  @!P0 BRA `(.L_x_176) ;  /* 0x0000000000288947 */ /* 0x001fec0003800000 */
        /* <DEDUP_REMOVED lines=10> */
.L_x_176:
[----:B------:R-:W-:Y:S01]  /*8650*/  ISETP.NE.AND P0, PT, R2, 0x1, PT ;  /* 0x000000010200780c */ /* 0x000fe20003f05270 */
[----:B------:R-:W-:Y:S01]  /*8660*/  ULDC UR6, c[0x0][0x648] ;  /* 0x0001920000067ab9 */ /* 0x000fe20000000800 */
[----:B------:R-:W-:Y:S01]  /*8670*/  LOP3.LUT R21, R21, UR23, RZ, 0xc0, !PT ;  /* 0x0000001715157c12 */ /* 0x000fe2000f8ec0ff */
[----:B-1----:R-:W-:Y:S01]  /*8680*/  IMAD.MOV R24, RZ, RZ, -R24 ;  /* 0x000000ffff187224 */ /* 0x002fe200078e0a18 */
[----:B------:R-:W-:Y:S01]  /*8690*/  SHF.R.U64 R4, R4, UR6, R5 ;  /* 0x0000000604047c19 */ /* 0x000fe20008001205 */
[----:B------:R-:W-:Y:S01]  /*86a0*/  ULDC UR6, c[0x0][0x638] ;  /* 0x00018e0000067ab9 */ /* 0x000fe20000000800 */
[----:B------:R-:W-:Y:S01]  /*86b0*/  LOP3.LUT R19, R19, UR13, RZ, 0xc0, !PT ;  /* 0x0000000d13137c12 */ /* 0x000fe2000f8ec0ff */
[----:B------:R-:W-:Y:S01]  /*86c0*/  ULDC UR7, c[0x0][0x610] ;  /* 0x0001840000077ab9 */ /* 0x000fe20000000800 */
[----:B------:R-:W-:Y:S02]  /*86d0*/  IMAD.MOV.U32 R6, RZ, RZ, R14 ;  /* 0x000000ffff067224 */ /* 0x000fe400078e000e */
[----:B------:R-:W-:-:S02]  /*86e0*/  IMAD.MOV R5, RZ, RZ, -R4 ;  /* 0x000000ffff057224 */ /* 0x000fc400078e0a04 */
[----:B------:R-:W-:Y:S02]  /*86f0*/  IMAD R4, R4, UR21, R21 ;  /* 0x0000001504047c24 */ /* 0x000fe4000f8e0215 */
[----:B--2---:R-:W-:Y:S02]  /*8700*/  @P0 IMAD R15, R22, R24, R13 ;  /* 0x00000018160f0224 */ /* 0x004fe400078e020d */
[----:B------:R-:W-:Y:S01]  /*8710*/  IMAD R20, R5, UR6, R20 ;  /* 0x0000000605147c24 */ /* 0x000fe2000f8e0214 */
[----:B------:R-:W-:Y:S01]  /*8720*/  ULDC UR6, c[0x0][0x600] ;  /* 0x0001800000067ab9 */ /* 0x000fe20000000800 */
[----:B------:R-:W-:Y:S02]  /*8730*/  IMAD R15, R4, UR7, R15 ;  /* 0x00000007040f7c24 */ /* 0x000fe4000f8e020f */
[----:B------:R-:W-:Y:S02]  /*8740*/  IMAD R20, R20, UR6, R19 ;  /* 0x0000000614147c24 */ /* 0x000fe4000f8e0213 */
[----:B------:R-:W-:-:S03]  /*8750*/  IMAD.MOV.U32 R4, RZ, RZ, 0x1 ;  /* 0x00000001ff047424 */ /* 0x000fc600078e00ff */
[----:B------:R-:W-:Y:S02]  /*8760*/  SEL R13, R20, R15, !P0 ;  /* 0x0000000f140d7207 */ /* 0x000fe40004000000 */
[----:B------:R-:W-:-:S07]  /*8770*/  SEL R19, R15, R20, !P0 ;  /* 0x000000140f137207 */ /* 0x000fce0004000000 */
.L_x_174:
[----:B------:R-:W-:Y:S05]  /*8780*/  BSYNC B1 ;  /* 0x0000000000017941 */ /* 0x000fea0003800000 */
.L_x_173:
[----:B------:R-:W-:-:S13]  /*8790*/  LOP3.LUT P0, RZ, R4, 0xff, RZ, 0xc0, !PT ;  /* 0x000000ff04ff7812 */ /* 0x000fda000780c0ff */
[----:B------:R-:W-:Y:S05]  /*87a0*/  @P0 BRA `(.L_x_177) ;  /* 0xfffffff000a80947 */ /* 0x000fea000383ffff */
[----:B------:R-:W-:Y:S05]  /*87b0*/  BSYNC B0 ;  /* 0x0000000000007941 */ /* 0x000fea0003800000 */
.L_x_166:
[----:B------:R-:W-:-:S03]  /*87c0*/  UMOV UR6, 0xffffffff ;  /* 0xffffffff00067882 */ /* 0x000fc60000000000 */
[----:B------:R-:W-:Y:S05]  /*87d0*/  BRA.DIV UR6, `(.L_x_178) ;  /* 0x0000000606147947 */ /* 0x000fea000b800000 */
[----:B------:R-:W-:-:S13]  /*87e0*/  ELECT P6, URZ, PT ;  /* 0x00000000003f782f */ /* 0x000fda00038c0000 */
.L_x_192:
[----:B------:R-:W-:Y:S04]  /*87f0*/  BSSY B0, `(.L_x_179) ;  /* 0x000002b000007945 */ /* 0x000fe80003800000 */
[----:B------:R-:W-:Y:S05]  /*8800*/  @!P6 BRA `(.L_x_180) ;  /* 0x0000000000a4e947 */ /* 0x000fea0003800000 */
[----:B------:R-:W-:-:S04]  /*8810*/  LOP3.LUT R18, R18, 0x2, RZ, 0xfc, !PT ;  /* 0x0000000212127812 */ /* 0x000fc800078efcff */
[----:B------:R-:W-:-:S13]  /*8820*/  ISETP.NE.AND P0, PT, R18, 0x3, PT ;  /* 0x000000031200780c */ /* 0x000fda0003f05270 */
[----:B------:R-:W-:Y:S05]  /*8830*/  @!P0 BRA `(.L_x_181) ;  /* 0x0000000000048947 */ /* 0x000fea0003800000 */
[----:B------:R-:W-:Y:S01]  /*8840*/  BPT.TRAP 0x1 ;  /* 0x000000040000795c */ /* 0x000fe20000300000 */
.L_x_181:
[----:B------:R-:W0:Y:S01]  /*8850*/  S2R R3, SR_CgaCtaId ;  /* 0x0000000000037919 */ /* 0x000e220000008800 */
[----:B------:R-:W-:Y:S02]  /*8860*/  MOV R0, 0x400 ;  /* 0x0000040000007802 */ /* 0x000fe40000000f00 */
[----:B------:R-:W-:Y:S02]  /*8870*/  SHF.L.U32 R2, R10, 0x1f, RZ ;  /* 0x0000001f0a027819 */ /* 0x000fe400000006ff */
[----:B0-----:R-:W-:-:S05]  /*8880*/  LEA R0, R3, R0, 0x18 ;  /* 0x0000000003007211 */ /* 0x001fca00078ec0ff */
[----:B------:R-:W-:-:S04]  /*8890*/  VIADD R0, R0, 0x20 ;  /* 0x0000002000007836 */ /* 0x000fc80000000000 */
[C---:B------:R-:W-:Y:S02]  /*88a0*/  IMAD R5, R9.reuse, 0x8, R0 ;  /* 0x0000000809057824 */ /* 0x040fe400078e0200 */
[----:B------:R-:W-:Y:S02]  /*88b0*/  VIADD R9, R9, 0x1 ;  /* 0x0000000109097836 */ /* 0x000fe40000000000 */
[----:B------:R-:W0:Y:S03]  /*88c0*/  SYNCS.PHASECHK.TRANS64.TRYWAIT P0, [R5+URZ], R2 ;  /* 0x00000002050075a7 */ /* 0x000e26000800017f */
[----:B------:R-:W-:-:S04]  /*88d0*/  ISETP.NE.AND P1, PT, R9, 0x4, PT ;  /* 0x000000040900780c */ /* 0x000fc80003f25270 */
[----:B------:R-:W-:Y:S02]  /*88e0*/  SEL R3, RZ, 0x1, P1 ;  /* 0x00000001ff037807 */ /* 0x000fe40000800000 */
[----:B------:R-:W-:Y:S02]  /*88f0*/  SEL R9, R9, RZ, P1 ;  /* 0x000000ff09097207 */ /* 0x000fe40000800000 */
[----:B------:R-:W-:-:S03]  /*8900*/  LOP3.LUT R10, R10, R3, RZ, 0x3c, !PT ;  /* 0x000000030a0a7212 */ /* 0x000fc600078e3cff */
[----:B------:R-:W-:Y:S01]  /*8910*/  IMAD R7, R9, 0x8, R0 ;  /* 0x0000000809077824 */ /* 0x000fe200078e0200 */
[----:B------:R-:W-:Y:S01]  /*8920*/  SHF.L.U32 R4, R10, 0x1f, RZ ;  /* 0x0000001f0a047819 */ /* 0x000fe200000006ff */
[----:B0-----:R-:W-:Y:S06]  /*8930*/  @!P0 BRA `(.L_x_182) ;  /* 0x0000000000dc8947 */ /* 0x001fec0003800000 */
.L_x_193:
[----:B------:R-:W1:Y:S01]  /*8940*/  SYNCS.PHASECHK.TRANS64.TRYWAIT P0, [R7+URZ], R4 ;  /* 0x00000004070075a7 */ /* 0x000e62000800017f */
[----:B0-----:R-:W-:-:S05]  /*8950*/  VIADD R2, R9, 0x1 ;  /* 0x0000000109027836 */ /* 0x001fca0000000000 */
[----:B------:R-:W-:-:S04]  /*8960*/  ISETP.NE.AND P1, PT, R2, 0x4, PT ;  /* 0x000000040200780c */ /* 0x000fc80003f25270 */
[----:B------:R-:W-:Y:S02]  /*8970*/  SEL R3, RZ, 0x1, P1 ;  /* 0x00000001ff037807 */ /* 0x000fe40000800000 */
[----:B------:R-:W-:Y:S02]  /*8980*/  SEL R9, R2, RZ, P1 ;  /* 0x000000ff02097207 */ /* 0x000fe40000800000 */
[----:B------:R-:W-:-:S03]  /*8990*/  LOP3.LUT R11, R10, R3, RZ, 0x3c, !PT ;  /* 0x000000030a0b7212 */ /* 0x000fc600078e3cff */
[----:B------:R-:W-:Y:S01]  /*89a0*/  IMAD R6, R9, 0x8, R0 ;  /* 0x0000000809067824 */ /* 0x000fe200078e0200 */
[----:B------:R-:W-:Y:S01]  /*89b0*/  SHF.L.U32 R5, R11, 0x1f, RZ ;  /* 0x0000001f0b057819 */ /* 0x000fe200000006ff */
[----:B-1----:R-:W-:Y:S06]  /*89c0*/  @!P0 BRA `(.L_x_183) ;  /* 0x0000000000cc8947 */ /* 0x002fec0003800000 */
.L_x_194:
[----:B------:R-:W1:Y:S01]  /*89d0*/  SYNCS.PHASECHK.TRANS64.TRYWAIT P0, [R6+URZ], R5 ;  /* 0x00000005060075a7 */ /* 0x000e62000800017f */
[----:B------:R-:W-:-:S05]  /*89e0*/  VIADD R2, R9, 0x1 ;  /* 0x0000000109027836 */ /* 0x000fca0000000000 */
[----:B------:R-:W-:-:S04]  /*89f0*/  ISETP.NE.AND P1, PT, R2, 0x4, PT ;  /* 0x000000040200780c */ /* 0x000fc80003f25270 */
[----:B0-----:R-:W-:Y:S02]  /*8a00*/  SEL R4, RZ, 0x1, P1 ;  /* 0x00000001ff047807 */ /* 0x001fe40000800000 */
[----:B------:R-:W-:Y:S02]  /*8a10*/  SEL R3, R2, RZ, P1 ;  /* 0x000000ff02037207 */ /* 0x000fe40000800000 */
[----:B------:R-:W-:Y:S01]  /*8a20*/  LOP3.LUT R4, R11, R4, RZ, 0x3c, !PT ;  /* 0x000000040b047212 */ /* 0x000fe200078e3cff */
[----:B-1----:R-:W-:Y:S06]  /*8a30*/  @!P0 BRA `(.L_x_184) ;  /* 0x0000000000c48947 */ /* 0x002fec0003800000 */
.L_x_195:
[----:B------:R-:W-:Y:S01]  /*8a40*/  IMAD R3, R3, 0x8, R0 ;  /* 0x0000000803037824 */ /* 0x000fe200078e0200 */
[----:B------:R-:W-:-:S07]  /*8a50*/  SHF.L.U32 R0, R4, 0x1f, RZ ;  /* 0x0000001f04007819 */ /* 0x000fce00000006ff */
.L_x_185:
[----:B-1----:R1:W2:Y:S02]  /*8a60*/  SYNCS.PHASECHK.TRANS64.TRYWAIT P0, [R3+URZ], R0 ;  /* 0x00000000030075a7 */ /* 0x0022a4000800017f */
[----:B--2---:R-:W-:Y:S05]  /*8a70*/  @!P0 NANOSLEEP.SYNCS 0x989680 ;  /* 0x009896800000895d */ /* 0x004fea0003900000 */
[----:B------:R-:W2:Y:S02]  /*8a80*/  @!P0 SYNCS.PHASECHK.TRANS64 P0, [R3+URZ], R0 ;  /* 0x00000000030085a7 */ /* 0x000ea4000800007f */
[----:B--2---:R-:W-:Y:S05]  /*8a90*/  @!P0 BRA `(.L_x_185) ;  /* 0xfffffffc00f08947 */ /* 0x004fea000383ffff */
.L_x_180:
[----:B------:R-:W-:Y:S05]  /*8aa0*/  BSYNC B0 ;  /* 0x0000000000007941 */ /* 0x000fea0003800000 */
.L_x_179:
[----:B------:R-:W-:Y:S05]  /*8ab0*/  EXIT ;  /* 0x000000000000794d */ /* 0x000fea0003800000 */
.L_x_21:
[----:B-1----:R1:W2:Y:S02]  /*8ac0*/  SYNCS.PHASECHK.TRANS64.TRYWAIT P1, [R3+URZ], R0 ;  /* 0x00000000030075a7 */ /* 0x0022a4000802017f */
[----:B--2---:R-:W-:Y:S05]  /*8ad0*/  @!P1 NANOSLEEP.SYNCS 0x989680 ;  /* 0x009896800000995d */ /* 0x004fea0003900000 */
[----:B------:R-:W2:Y:S02]  /*8ae0*/  @!P1 SYNCS.PHASECHK.TRANS64 P1, [R3+URZ], R0 ;  /* 0x00000000030095a7 */ /* 0x000ea4000802007f */
[----:B--2---:R-:W-:Y:S05]  /*8af0*/  @!P1 BRA `(.L_x_21) ;  /* 0xfffffffc00f09947 */ /* 0x004fea000383ffff */
[----:B------:R-:W-:Y:S05]  /*8b00*/  BRA `(.L_x_20) ;  /* 0xffffff8c00287947 */ /* 0x000fea000383ffff */
.L_x_26:
[----:B-1----:R1:W2:Y:S02]  /*8b10*/  SYNCS.PHASECHK.TRANS64.TRYWAIT P1, [R5+URZ], R4 ;  /* 0x00000004050075a7 */ /* 0x0022a4000802017f */
[----:B--2---:R-:W-:Y:S05]  /*8b20*/  @!P1 NANOSLEEP.SYNCS 0x989680 ;  /* 0x009896800000995d */ /* 0x004fea0003900000 */
[----:B------:R-:W2:Y:S02]  /*8b30*/  @!P1 SYNCS.PHASECHK.TRANS64 P1, [R5+URZ], R4 ;  /* 0x00000004050095a7 */ /* 0x000ea4000802007f */
[----:B--2---:R-:W-:Y:S05]  /*8b40*/  @!P1 BRA `(.L_x_26) ;  /* 0xfffffffc00f09947 */ /* 0x004fea000383ffff */
[----:B------:R-:W-:Y:S05]  /*8b50*/  BRA `(.L_x_25) ;  /* 0xffffff9400507947 */ /* 0x000fea000383ffff */
.L_x_167:
[----:B------:R-:W-:Y:S01]  /*8b60*/  BSSY B1, `(.L_x_186) ;  /* 0x0000006000017945 */ /* 0x000fe20003800000 */
[----:B------:R-:W-:-:S07]  /*8b70*/  IMAD.MOV.U32 R15, RZ, RZ, -0x1 ;  /* 0xffffffffff0f7424 */ /* 0x000fce00078e00ff */
[----:B------:R-:W-:Y:S05]  /*8b80*/  WARPSYNC.COLLECTIVE R15, `(.L_x_187) ;  /* 0x000000000f0c7348 */ /* 0x000fea0003c00000 */
[----:B------:R-:W-:Y:S02]  /*8b90*/  ELECT P6, UR62, PT ;  /* 0x00000000003e782f */ /* 0x000fe400038c0000 */
[----:B------:R-:W-:Y:S01]  /*8ba0*/  MOV R14, UR62 ;  /* 0x0000003e000e7c02 */ /* 0x000fe20008000f00 */
[----:B------:R-:W-:Y:S10]  /*8bb0*/  ENDCOLLECTIVE ;  /* 0x000000000000791b */ /* 0x000ff40003800000 */
.L_x_187:
[----:B------:R-:W-:Y:S05]  /*8bc0*/  BSYNC B1 ;  /* 0x0000000000017941 */ /* 0x000fea0003800000 */
.L_x_186:
[----:B------:R-:W-:Y:S05]  /*8bd0*/  BRA `(.L_x_188) ;  /* 0xffffffec00a87947 */ /* 0x000fea000383ffff */
.L_x_170:
[----:B-1----:R1:W2:Y:S02]  /*8be0*/  SYNCS.PHASECHK.TRANS64.TRYWAIT P0, [R20+URZ+0x20], R13 ;  /* 0x0000200d140075a7 */ /* 0x0022a4000800017f */
[----:B--2---:R-:W-:Y:S05]  /*8bf0*/  @!P0 NANOSLEEP.SYNCS 0x989680 ;  /* 0x009896800000895d */ /* 0x004fea0003900000 */
[----:B------:R-:W2:Y:S02]  /*8c00*/  @!P0 SYNCS.PHASECHK.TRANS64 P0, [R20+URZ+0x20], R13 ;  /* 0x0000200d140085a7 */ /* 0x000ea4000800007f */
[----:B--2---:R-:W-:Y:S05]  /*8c10*/  @!P0 BRA `(.L_x_170) ;  /* 0xfffffffc00f08947 */ /* 0x004fea000383ffff */
[----:B------:R-:W-:Y:S05]  /*8c20*/  BRA `(.L_x_189) ;  /* 0xffffffec00e47947 */ /* 0x000fea000383ffff */
.L_x_178:
[----:B------:R-:W-:Y:S01]  /*8c30*/  BSSY B0, `(.L_x_190) ;  /* 0x0000006000007945 */ /* 0x000fe20003800000 */
[----:B------:R-:W-:-:S07]  /*8c40*/  IMAD.MOV.U32 R15, RZ, RZ, -0x1 ;  /* 0xffffffffff0f7424 */ /* 0x000fce00078e00ff */
[----:B------:R-:W-:Y:S05]  /*8c50*/  WARPSYNC.COLLECTIVE R15, `(.L_x_191) ;  /* 0x000000000f0c7348 */ /* 0x000fea0003c00000 */
[----:B------:R-:W-:Y:S02]  /*8c60*/  ELECT P6, UR62, PT ;  /* 0x00000000003e782f */ /* 0x000fe400038c0000 */
[----:B------:R-:W-:Y:S01]  /*8c70*/  MOV R14, UR62 ;  /* 0x0000003e000e7c02 */ /* 0x000fe20008000f00 */
[----:B------:R-:W-:Y:S10]  /*8c80*/  ENDCOLLECTIVE ;  /* 0x000000000000791b */ /* 0x000ff40003800000 */
.L_x_191:
[----:B------:R-:W-:Y:S05]  /*8c90*/  BSYNC B0 ;  /* 0x0000000000007941 */ /* 0x000fea0003800000 */
.L_x_190:
[----:B------:R-:W-:Y:S05]  /*8ca0*/  BRA `(.L_x_192) ;  /* 0xfffffff800d07947 */ /* 0x000fea000383ffff */
.L_x_182:
[----:B0-----:R0:W1:Y:S02]  /*8cb0*/  SYNCS.PHASECHK.TRANS64.TRYWAIT P0, [R5+URZ], R2 ;  /* 0x00000002050075a7 */ /* 0x001064000800017f */
[----:B-1----:R-:W-:Y:S05]  /*8cc0*/  @!P0 NANOSLEEP.SYNCS 0x989680 ;  /* 0x009896800000895d */ /* 0x002fea0003900000 */
[----:B------:R-:W1:Y:S02]  /*8cd0*/  @!P0 SYNCS.PHASECHK.TRANS64 P0, [R5+URZ], R2 ;  /* 0x00000002050085a7 */ /* 0x000e64000800007f */
[----:B-1----:R-:W-:Y:S05]  /*8ce0*/  @!P0 BRA `(.L_x_182) ;  /* 0xfffffffc00f08947 */ /* 0x002fea000383ffff */
[----:B------:R-:W-:Y:S05]  /*8cf0*/  BRA `(.L_x_193) ;  /* 0xfffffffc00107947 */ /* 0x000fea000383ffff */
.L_x_183:
[----:B0-----:R0:W1:Y:S02]  /*8d00*/  SYNCS.PHASECHK.TRANS64.TRYWAIT P0, [R7+URZ], R4 ;  /* 0x00000004070075a7 */ /* 0x001064000800017f */
[----:B-1----:R-:W-:Y:S05]  /*8d10*/  @!P0 NANOSLEEP.SYNCS 0x989680 ;  /* 0x009896800000895d */ /* 0x002fea0003900000 */
[----:B------:R-:W1:Y:S02]  /*8d20*/  @!P0 SYNCS.PHASECHK.TRANS64 P0, [R7+URZ], R4 ;  /* 0x00000004070085a7 */ /* 0x000e64000800007f */
[----:B-1----:R-:W-:Y:S05]  /*8d30*/  @!P0 BRA `(.L_x_183) ;  /* 0xfffffffc00f08947 */ /* 0x002fea000383ffff */
[----:B------:R-:W-:Y:S05]  /*8d40*/  BRA `(.L_x_194) ;  /* 0xfffffffc00207947 */ /* 0x000fea000383ffff */
.L_x_184:
[----:B0-----:R0:W1:Y:S02]  /*8d50*/  SYNCS.PHASECHK.TRANS64.TRYWAIT P0, [R6+URZ], R5 ;  /* 0x00000005060075a7 */ /* 0x001064000800017f */
[----:B-1----:R-:W-:Y:S05]  /*8d60*/  @!P0 NANOSLEEP.SYNCS 0x989680 ;  /* 0x009896800000895d */ /* 0x002fea0003900000 */
[----:B------:R-:W1:Y:S02]  /*8d70*/  @!P0 SYNCS.PHASECHK.TRANS64 P0, [R6+URZ], R5 ;  /* 0x00000005060085a7 */ /* 0x000e64000800007f */
[----:B-1----:R-:W-:Y:S05]  /*8d80*/  @!P0 BRA `(.L_x_184) ;  /* 0xfffffffc00f08947 */ /* 0x002fea000383ffff */
[----:B------:R-:W-:Y:S05]  /*8d90*/  BRA `(.L_x_195) ;  /* 0xfffffffc00287947 */ /* 0x000fea000383ffff */
.L_x_196:
[----:B------:R-:W-:-:S00]  /*8da0*/  BRA `(.L_x_196) ;  /* 0xfffffffc00fc7947 */ /* 0x000fc0000383ffff */
[----:B------:R-:W-:-:S00]  /*8db0*/  NOP ;  /* 0x0000000000007918 */ /* 0x000fc00000000000 */
        /* <DEDUP_REMOVED lines=12> */
.L_x_197:


//--------------------- .nv.global.init           --------------------------
	.section	.nv.global.init,"aw",@progbits
.nv.global.init:
	.type		$str$22,@object
	.size		$str$22,($str$23 - $str$22)
$str$22:
        /*0000*/ 	.byte	0x6b, 0x5f, 0x74, 0x69, 0x6c, 0x65, 0x5f, 0x63, 0x6f, 0x75, 0x6e, 0x74, 0x20, 0x3e, 0x3d, 0x20
        /*0010*/ 	.byte	0x31, 0x00
	.type		$str$23,@object
	.size		$str$23,(__unnamed_1 - $str$23)
$str$23:
        /*0012*/ 	.byte	0x2f, 0x74, 0x6d, 0x70, 0x2f, 0x63, 0x75, 0x74, 0x6c, 0x61, 0x73, 0x73, 0x5f, 0x73, 0x77, 0x65
        /*0022*/ 	.byte	0x65, 0x70, 0x5f, 0x73, 0x72, 0x63, 0x2f, 0x69, 0x6e, 0x63, 0x6c, 0x75, 0x64, 0x65, 0x2f, 0x63
        /*0032*/ 	.byte	0x75, 0x74, 0x6c, 0x61, 0x73, 0x73, 0x2f, 0x67, 0x65, 0x6d, 0x6d, 0x2f, 0x63, 0x6f, 0x6c, 0x6c
        /*0042*/ 	.byte	0x65, 0x63, 0x74, 0x69, 0x76, 0x65, 0x2f, 0x73, 0x6d, 0x39, 0x30, 0x5f, 0x6d, 0x6d, 0x61, 0x5f
        /*0052*/ 	.byte	0x74, 0x6d, 0x61, 0x5f, 0x67, 0x6d, 0x6d, 0x61, 0x5f, 0x73, 0x73, 0x5f, 0x77, 0x61, 0x72, 0x70
        /*0062*/ 	.byte	0x73, 0x70, 0x65, 0x63, 0x69, 0x61, 0x6c, 0x69, 0x7a, 0x65, 0x64, 0x2e, 0x68, 0x70, 0x70, 0x00
	.type		__unnamed_1,@object
	.size		__unnamed_1,(.L_0 - __unnamed_1)
__unnamed_1:
        /*0072*/ 	.byte	0x76, 0x6f, 0x69, 0x64, 0x20, 0x63, 0x75, 0x74, 0x6c, 0x61, 0x73, 0x73, 0x3a, 0x3a, 0x67, 0x65
        /* <DEDUP_REMOVED lines=178> */
        /*0ba2*/ 	.byte	0x74, 0x79, 0x5d, 0x00
.L_0:


//--------------------- .nv.shared._ZN7cutlass13device_kernelINS_4gemm6kernel13GemmUniversalIN4cute5tupleIJiiiiEEENS1_10collective13CollectiveMmaINS1_34MainloopSm90TmaGmmaWarpSpecializedILi4ENS5_IJNS4_1CILi2EEESB_NSA_ILi1EEEEEENS1_35KernelTmaWarpSpecializedCooperativeEEENS5_IJNSA_ILi128EEESG_SG_EEENS_10tfloat32_tENS5_IJlSC_lEEESI_SJ_NS4_8TiledMMAINS4_8MMA_AtomIJNS4_4SM904GMMA30MMA_64x128x8_F32TF32TF32_SS_TNILNSN_7ScaleInE1ELSP_1EEEEEENS4_6LayoutINS5_IJSB_SC_SC_EEENS5_IJSC_NSA_ILi0EEESU_EEEEENS5_IJNS4_10UnderscoreESX_SX_EEEEENS4_23SM90_TMA_LOAD_MULTICASTENS4_14ComposedLayoutINS4_7SwizzleILi3ELi4ELi3EEENS4_18smem_ptr_flag_bitsILi32EEENSS_INS5_IJNSA_ILi8EEENSA_ILi32EEEEEENS5_IJS17_SC_EEEEEEEvNS4_8identityES10_S1B_vS1C_EENS_8epilogue10collective6detail29Sm90TmaWarpSpecializedAdapterINS1F_15DefaultEpilogueISI_SJ_SJ_NS1E_6thread17LinearCombinationISI_Li1EffLNS1J_9ScaleType4KindE0ELNS_15FloatRoundStyleE2ESI_EENS1_15EpilogueDefaultEEEEEvvEEEEvNT_6ParamsE --------------------------
	.section	.nv.shared._ZN7cutlass13device_kernelINS_4gemm6kernel13GemmUniversalIN4cute5tupleIJiiiiEEENS1_10collective13CollectiveMmaINS1_34MainloopSm90TmaGmmaWarpSpecializedILi4ENS5_IJNS4_1CILi2EEESB_NSA_ILi1EEEEEENS1_35KernelTmaWarpSpecializedCooperativeEEENS5_IJNSA_ILi128EEESG_SG_EEENS_10tfloat32_tENS5_IJlSC_lEEESI_SJ_NS4_8TiledMMAINS4_8MMA_AtomIJNS4_4SM904GMMA30MMA_64x128x8_F32TF32TF32_SS_TNILNSN_7ScaleInE1ELSP_1EEEEEENS4_6LayoutINS5_IJSB_SC_SC_EEENS5_IJSC_NSA_ILi0EEESU_EEEEENS5_IJNS4_10UnderscoreESX_SX_EEEEENS4_23SM90_TMA_LOAD_MULTICASTENS4_14ComposedLayoutINS4_7SwizzleILi3ELi4ELi3EEENS4_18smem_ptr_flag_bitsILi32EEENSS_INS5_IJNSA_ILi8EEENSA_ILi32EEEEEENS5_IJS17_SC_EEEEEEEvNS4_8identityES10_S1B_vS1C_EENS_8epilogue10collective6detail29Sm90TmaWarpSpecializedAdapterINS1F_15DefaultEpilogueISI_SJ_SJ_NS1E_6thread17LinearCombinationISI_Li1EffLNS1J_9ScaleType4KindE0ELNS_15FloatRoundStyleE2ESI_EENS1_15EpilogueDefaultEEEEEvvEEEEvNT_6ParamsE,"aw",@nobits
	.sectionflags	@""
	.align	16
	.zero		1024


//--------------------- .nv.shared.reserved.0     --------------------------
	.section	.nv.shared.reserved.0,"aw",@nobits
	.weak		__nv_reservedSMEM_offset_0_alias
	.size		__nv_reservedSMEM_offset_0_alias, 0, 0
	.other		__nv_reservedSMEM_offset_0_alias,@"STO_CUDA_RESERVED_SHARED STV_DEFAULT"
__nv_reservedSMEM_offset_0_alias:
	.zero		0


//--------------------- .nv.global                --------------------------
	.section	.nv.global,"aw",@nobits
.nv.global:
	.type		_ZN39_INTERNAL_0428be20_4_k_cu_aa4e0e10_65394cute1_E,@object
	.size		_ZN39_INTERNAL_0428be20_4_k_cu_aa4e0e10_65394cute1_E,(_ZN39_INTERNAL_0428be20_4_k_cu_aa4e0e10_65394cuda3std3__45__cpo6cbeginE - _ZN39_INTERNAL_0428be20_4_k_cu_aa4e0e10_65394cute1_E)
_ZN39_INTERNAL_0428be20_4_k_cu_aa4e0e10_65394cute1_E:
	.zero		1
	.type		_ZN39_INTERNAL_0428be20_4_k_cu_aa4e0e10_65394cuda3std3__45__cpo6cbeginE,@object
	.size		_ZN39_INTERNAL_0428be20_4_k_cu_aa4e0e10_65394cuda3std3__45__cpo6cbeginE,(_ZN39_INTERNAL_0428be20_4_k_cu_aa4e0e10_65394cuda3std3__48in_placeE - _ZN39_INTERNAL_0428be20_4_k_cu_aa4e0e10_65394cuda3std3__45__cpo6cbeginE)
_ZN39_INTERNAL_0428be20_4_k_cu_aa4e0e10_65394cuda3std3__45__cpo6cbeginE:
	.zero		1
	.type		_ZN39_INTERNAL_0428be20_4_k_cu_aa4e0e10_65394cuda3std3__48in_placeE,@object
	.size		_ZN39_INTERNAL_0428be20_4_k_cu_aa4e0e10_65394cuda3std3__48in_placeE,(_ZN39_INTERNAL_0428be20_4_k_cu_aa4e0e10_65394cuda3std6ranges3__45__cpo9iter_moveE - _ZN39_INTERNAL_0428be20_4_k_cu_aa4e0e10_65394cuda3std3__48in_placeE)
_ZN39_INTERNAL_0428be20_4_k_cu_aa4e0e10_65394cuda3std3__48in_placeE:
	.zero		1
	.type		_ZN39_INTERNAL_0428be20_4_k_cu_aa4e0e10_65394cuda3std6ranges3__45__cpo9iter_moveE,@object
	.size		_ZN39_INTERNAL_0428be20_4_k_cu_aa4e0e10_65394cuda3std6ranges3__45__cpo9iter_moveE,(_ZN39_INTERNAL_0428be20_4_k_cu_aa4e0e10_65394cuda3std3__45__cpo5beginE - _ZN39_INTERNAL_0428be20_4_k_cu_aa4e0e10_65394cuda3std6ranges3__45__cpo9iter_moveE)
_ZN39_INTERNAL_0428be20_4_k_cu_aa4e0e10_65394cuda3std6ranges3__45__cpo9iter_moveE:
	.zero		1
	.type		_ZN39_INTERNAL_0428be20_4_k_cu_aa4e0e10_65394cuda3std3__45__cpo5beginE,@object
	.size		_ZN39_INTERNAL_0428be20_4_k_cu_aa4e0e10_65394cuda3std3__45__cpo5beginE,(_ZN39_INTERNAL_0428be20_4_k_cu_aa4e0e10_65394cuda3std3__441_GLOBAL__N__0428be20_4_k_cu_aa4e0e10_65396ignoreE - _ZN39_INTERNAL_0428be20_4_k_cu_aa4e0e10_65394cuda3std3__45__cpo5beginE)
_ZN39_INTERNAL_0428be20_4_k_cu_aa4e0e10_65394cuda3std3__45__cpo5beginE:
	.zero		1
	.type		_ZN39_INTERNAL_0428be20_4_k_cu_aa4e0e10_65394cuda3std3__441_GLOBAL__N__0428be20_4_k_cu_aa4e0e10_65396ignoreE,@object
	.size		_ZN39_INTERNAL_0428be20_4_k_cu_aa4e0e10_65394cuda3std3__441_GLOBAL__N__0428be20_4_k_cu_aa4e0e10_65396ignoreE,(_ZN39_INTERNAL_0428be20_4_k_cu_aa4e0e10_65394cute7productE - _ZN39_INTERNAL_0428be20_4_k_cu_aa4e0e10_65394cuda3std3__441_GLOBAL__N__0428be20_4_k_cu_aa4e0e10_65396ignoreE)
_ZN39_INTERNAL_0428be20_4_k_cu_aa4e0e10_65394cuda3std3__441_GLOBAL__N__0428be20_4_k_cu_aa4e0e10_65396ignoreE:
	.zero		1
	.type		_ZN39_INTERNAL_0428be20_4_k_cu_aa4e0e10_65394cute7productE,@object
	.size		_ZN39_INTERNAL_0428be20_4_k_cu_aa4e0e10_65394cute7productE,(_ZN39_INTERNAL_0428be20_4_k_cu_aa4e0e10_65394cuda3std3__45__cpo3endE - _ZN39_INTERNAL_0428be20_4_k_cu_aa4e0e10_65394cute7productE)
_ZN39_INTERNAL_0428be20_4_k_cu_aa4e0e10_65394cute7productE:
	.zero		1
	.type		_ZN39_INTERNAL_0428be20_4_k_cu_aa4e0e10_65394cuda3std3__45__cpo3endE,@object
	.size		_ZN39_INTERNAL_0428be20_4_k_cu_aa4e0e10_65394cuda3std3__45__cpo3endE,(_ZN39_INTERNAL_0428be20_4_k_cu_aa4e0e10_65394cuda3std3__419piecewise_constructE - _ZN39_INTERNAL_0428be20_4_k_cu_aa4e0e10_65394cuda3std3__45__cpo3endE)
_ZN39_INTERNAL_0428be20_4_k_cu_aa4e0e10_65394cuda3std3__45__cpo3endE:
	.zero		1
	.type		_ZN39_INTERNAL_0428be20_4_k_cu_aa4e0e10_65394cuda3std3__419piecewise_constructE,@object
	.size		_ZN39_INTERNAL_0428be20_4_k_cu_aa4e0e10_65394cuda3std3__419piecewise_constructE,(_ZN39_INTERNAL_0428be20_4_k_cu_aa4e0e10_65394cuda3std3__45__cpo4cendE - _ZN39_INTERNAL_0428be20_4_k_cu_aa4e0e10_65394cuda3std3__419piecewise_constructE)
_ZN39_INTERNAL_0428be20_4_k_cu_aa4e0e10_65394cuda3std3__419piecewise_constructE:
	.zero		1
	.type		_ZN39_INTERNAL_0428be20_4_k_cu_aa4e0e10_65394cuda3std3__45__cpo4cendE,@object
	.size		_ZN39_INTERNAL_0428be20_4_k_cu_aa4e0e10_65394cuda3std3__45__cpo4cendE,(_ZN39_INTERNAL_0428be20_4_k_cu_aa4e0e10_65394cuda3std6ranges3__45__cpo4swapE - _ZN39_INTERNAL_0428be20_4_k_cu_aa4e0e10_65394cuda3std3__45__cpo4cendE)
_ZN39_INTERNAL_0428be20_4_k_cu_aa4e0e10_65394cuda3std3__45__cpo4cendE:
	.zero		1
	.type		_ZN39_INTERNAL_0428be20_4_k_cu_aa4e0e10_65394cuda3std6ranges3__45__cpo4swapE,@object
	.size		_ZN39_INTERNAL_0428be20_4_k_cu_aa4e0e10_65394cuda3std6ranges3__45__cpo4swapE,(.L_8 - _ZN39_INTERNAL_0428be20_4_k_cu_aa4e0e10_65394cuda3std6ranges3__45__cpo4swapE)
_ZN39_INTERNAL_0428be20_4_k_cu_aa4e0e10_65394cuda3std6ranges3__45__cpo4swapE:
	.zero		1
.L_8:


//--------------------- .nv.constant0._ZN7cutlass13device_kernelINS_4gemm6kernel13GemmUniversalIN4cute5tupleIJiiiiEEENS1_10collective13CollectiveMmaINS1_34MainloopSm90TmaGmmaWarpSpecializedILi4ENS5_IJNS4_1CILi2EEESB_NSA_ILi1EEEEEENS1_35KernelTmaWarpSpecializedCooperativeEEENS5_IJNSA_ILi128EEESG_SG_EEENS_10tfloat32_tENS5_IJlSC_lEEESI_SJ_NS4_8TiledMMAINS4_8MMA_AtomIJNS4_4SM904GMMA30MMA_64x128x8_F32TF32TF32_SS_TNILNSN_7ScaleInE1ELSP_1EEEEEENS4_6LayoutINS5_IJSB_SC_SC_EEENS5_IJSC_NSA_ILi0EEESU_EEEEENS5_IJNS4_10UnderscoreESX_SX_EEEEENS4_23SM90_TMA_LOAD_MULTICASTENS4_14ComposedLayoutINS4_7SwizzleILi3ELi4ELi3EEENS4_18smem_ptr_flag_bitsILi32EEENSS_INS5_IJNSA_ILi8EEENSA_ILi32EEEEEENS5_IJS17_SC_EEEEEEEvNS4_8identityES10_S1B_vS1C_EENS_8epilogue10collective6detail29Sm90TmaWarpSpecializedAdapterINS1F_15DefaultEpilogueISI_SJ_SJ_NS1E_6thread17LinearCombinationISI_Li1EffLNS1J_9ScaleType4KindE0ELNS_15FloatRoundStyleE2ESI_EENS1_15EpilogueDefaultEEEEEvvEEEEvNT_6ParamsE --------------------------
	.section	.nv.constant0._ZN7cutlass13device_kernelINS_4gemm6kernel13GemmUniversalIN4cute5tupleIJiiiiEEENS1_10collective13CollectiveMmaINS1_34MainloopSm90TmaGmmaWarpSpecializedILi4ENS5_IJNS4_1CILi2EEESB_NSA_ILi1EEEEEENS1_35KernelTmaWarpSpecializedCooperativeEEENS5_IJNSA_ILi128EEESG_SG_EEENS_10tfloat32_tENS5_IJlSC_lEEESI_SJ_NS4_8TiledMMAINS4_8MMA_AtomIJNS4_4SM904GMMA30MMA_64x128x8_F32TF32TF32_SS_TNILNSN_7ScaleInE1ELSP_1EEEEEENS4_6LayoutINS5_IJSB_SC_SC_EEENS5_IJSC_NSA_ILi0EEESU_EEEEENS5_IJNS4_10UnderscoreESX_SX_EEEEENS4_23SM90_TMA_LOAD_MULTICASTENS4_14ComposedLayoutINS4_7SwizzleILi3ELi4ELi3EEENS4_18smem_ptr_flag_bitsILi32EEENSS_INS5_IJNSA_ILi8EEENSA_ILi32EEEEEENS5_IJS17_SC_EEEEEEEvNS4_8identityES10_S1B_vS1C_EENS_8epilogue10collective6detail29Sm90TmaWarpSpecializedAdapterINS1F_15DefaultEpilogueISI_SJ_SJ_NS1E_6thread17LinearCombinationISI_Li1EffLNS1J_9ScaleType4KindE0ELNS_15FloatRoundStyleE2ESI_EENS1_15EpilogueDefaultEEEEEvvEEEEvNT_6ParamsE,"a",@progbits
	.sectionflags	@""
	.align	4
.nv.constant0._ZN7cutlass13device_kernelINS_4gemm6kernel13GemmUniversalIN4cute5tupleIJiiiiEEENS1_10collective13CollectiveMmaINS1_34MainloopSm90TmaGmmaWarpSpecializedILi4ENS5_IJNS4_1CILi2EEESB_NSA_ILi1EEEEEENS1_35KernelTmaWarpSpecializedCooperativeEEENS5_IJNSA_ILi128EEESG_SG_EEENS_10tfloat32_tENS5_IJlSC_lEEESI_SJ_NS4_8TiledMMAINS4_8MMA_AtomIJNS4_4SM904GMMA30MMA_64x128x8_F32TF32TF32_SS_TNILNSN_7ScaleInE1ELSP_1EEEEEENS4_6LayoutINS5_IJSB_SC_SC_EEENS5_IJSC_NSA_ILi0EEESU_EEEEENS5_IJNS4_10UnderscoreESX_SX_EEEEENS4_23SM90_TMA_LOAD_MULTICASTENS4_14ComposedLayoutINS4_7SwizzleILi3ELi4ELi3EEENS4_18smem_ptr_flag_bitsILi32EEENSS_INS5_IJNSA_ILi8EEENSA_ILi32EEEEEENS5_IJS17_SC_EEEEEEEvNS4_8identityES10_S1B_vS1C_EENS_8epilogue10collective6detail29Sm90TmaWarpSpecializedAdapterINS1F_15DefaultEpilogueISI_SJ_SJ_NS1E_6thread17LinearCombinationISI_Li1EffLNS1J_9ScaleType4KindE0ELNS_15FloatRoundStyleE2ESI_EENS1_15EpilogueDefaultEEEEEvvEEEEvNT_6ParamsE:
	.zero		1664


//--------------------- SYMBOLS --------------------------

	.type		.nv.reservedSmem.offset0,@object
	.size		.nv.reservedSmem.offset0,0x4
	.type		__assertfail,@function
